//
// Generated by NVIDIA NVVM Compiler
//
// Compiler Build ID: CL-36424714
// Cuda compilation tools, release 13.0, V13.0.88
// Based on NVVM 20.0.0
//

.version 9.0
.target sm_100
.address_size 64

	// .globl	_Z14kernelgpuUbou1IdEvPT_S1_S1_S1_S1_S1_S1_S1_S1_S1_S0_iiiiiiii

.visible .entry _Z14kernelgpuUbou1IdEvPT_S1_S1_S1_S1_S1_S1_S1_S1_S1_S0_iiiiiiii(
	.param .u64 .ptr .align 1 _Z14kernelgpuUbou1IdEvPT_S1_S1_S1_S1_S1_S1_S1_S1_S1_S0_iiiiiiii_param_0,
	.param .u64 .ptr .align 1 _Z14kernelgpuUbou1IdEvPT_S1_S1_S1_S1_S1_S1_S1_S1_S1_S0_iiiiiiii_param_1,
	.param .u64 .ptr .align 1 _Z14kernelgpuUbou1IdEvPT_S1_S1_S1_S1_S1_S1_S1_S1_S1_S0_iiiiiiii_param_2,
	.param .u64 .ptr .align 1 _Z14kernelgpuUbou1IdEvPT_S1_S1_S1_S1_S1_S1_S1_S1_S1_S0_iiiiiiii_param_3,
	.param .u64 .ptr .align 1 _Z14kernelgpuUbou1IdEvPT_S1_S1_S1_S1_S1_S1_S1_S1_S1_S0_iiiiiiii_param_4,
	.param .u64 .ptr .align 1 _Z14kernelgpuUbou1IdEvPT_S1_S1_S1_S1_S1_S1_S1_S1_S1_S0_iiiiiiii_param_5,
	.param .u64 .ptr .align 1 _Z14kernelgpuUbou1IdEvPT_S1_S1_S1_S1_S1_S1_S1_S1_S1_S0_iiiiiiii_param_6,
	.param .u64 .ptr .align 1 _Z14kernelgpuUbou1IdEvPT_S1_S1_S1_S1_S1_S1_S1_S1_S1_S0_iiiiiiii_param_7,
	.param .u64 .ptr .align 1 _Z14kernelgpuUbou1IdEvPT_S1_S1_S1_S1_S1_S1_S1_S1_S1_S0_iiiiiiii_param_8,
	.param .u64 .ptr .align 1 _Z14kernelgpuUbou1IdEvPT_S1_S1_S1_S1_S1_S1_S1_S1_S1_S0_iiiiiiii_param_9,
	.param .f64 _Z14kernelgpuUbou1IdEvPT_S1_S1_S1_S1_S1_S1_S1_S1_S1_S0_iiiiiiii_param_10,
	.param .u32 _Z14kernelgpuUbou1IdEvPT_S1_S1_S1_S1_S1_S1_S1_S1_S1_S0_iiiiiiii_param_11,
	.param .u32 _Z14kernelgpuUbou1IdEvPT_S1_S1_S1_S1_S1_S1_S1_S1_S1_S0_iiiiiiii_param_12,
	.param .u32 _Z14kernelgpuUbou1IdEvPT_S1_S1_S1_S1_S1_S1_S1_S1_S1_S0_iiiiiiii_param_13,
	.param .u32 _Z14kernelgpuUbou1IdEvPT_S1_S1_S1_S1_S1_S1_S1_S1_S1_S0_iiiiiiii_param_14,
	.param .u32 _Z14kernelgpuUbou1IdEvPT_S1_S1_S1_S1_S1_S1_S1_S1_S1_S0_iiiiiiii_param_15,
	.param .u32 _Z14kernelgpuUbou1IdEvPT_S1_S1_S1_S1_S1_S1_S1_S1_S1_S0_iiiiiiii_param_16,
	.param .u32 _Z14kernelgpuUbou1IdEvPT_S1_S1_S1_S1_S1_S1_S1_S1_S1_S0_iiiiiiii_param_17,
	.param .u32 _Z14kernelgpuUbou1IdEvPT_S1_S1_S1_S1_S1_S1_S1_S1_S1_S0_iiiiiiii_param_18
)
{
	.reg .pred 	%p<3>;
	.reg .b32 	%r<11>;
	.reg .b64 	%rd<16>;
	.reg .b64 	%fd<9>;

	ld.param.u64 	%rd4, [_Z14kernelgpuUbou1IdEvPT_S1_S1_S1_S1_S1_S1_S1_S1_S1_S0_iiiiiiii_param_0];
	ld.param.u64 	%rd5, [_Z14kernelgpuUbou1IdEvPT_S1_S1_S1_S1_S1_S1_S1_S1_S1_S0_iiiiiiii_param_2];
	ld.param.u64 	%rd6, [_Z14kernelgpuUbou1IdEvPT_S1_S1_S1_S1_S1_S1_S1_S1_S1_S0_iiiiiiii_param_9];
	ld.param.u32 	%r6, [_Z14kernelgpuUbou1IdEvPT_S1_S1_S1_S1_S1_S1_S1_S1_S1_S0_iiiiiiii_param_12];
	mov.u32 	%r7, %tid.x;
	mov.u32 	%r8, %ctaid.x;
	mov.u32 	%r1, %ntid.x;
	mad.lo.s32 	%r10, %r8, %r1, %r7;
	setp.ge.s32 	%p1, %r10, %r6;
	@%p1 bra 	$L__BB0_3;
	cvta.to.global.u64 	%rd1, %rd6;
	mov.u32 	%r9, %nctaid.x;
	mul.lo.s32 	%r3, %r1, %r9;
	cvta.to.global.u64 	%rd2, %rd5;
	cvta.to.global.u64 	%rd3, %rd4;
	mul.wide.s32 	%rd9, %r6, 8;
$L__BB0_2:
	ld.global.f64 	%fd1, [%rd1+48];
	ld.global.f64 	%fd2, [%rd1+64];
	ld.global.f64 	%fd3, [%rd1+72];
	mul.wide.s32 	%rd7, %r10, 8;
	add.s64 	%rd8, %rd2, %rd7;
	ld.global.f64 	%fd4, [%rd8];
	add.s64 	%rd10, %rd8, %rd9;
	ld.global.f64 	%fd5, [%rd10];
	add.s64 	%rd11, %rd3, %rd7;
	st.global.f64 	[%rd11], %fd4;
	add.s64 	%rd12, %rd11, %rd9;
	st.global.f64 	[%rd12], %fd5;
	add.s64 	%rd13, %rd12, %rd9;
	mov.b64 	%rd14, 0;
	st.global.u64 	[%rd13], %rd14;
	neg.f64 	%fd6, %fd1;
	mul.f64 	%fd7, %fd2, %fd3;
	div.rn.f64 	%fd8, %fd6, %fd7;
	add.s64 	%rd15, %rd13, %rd9;
	st.global.f64 	[%rd15], %fd8;
	add.s32 	%r10, %r10, %r3;
	setp.lt.s32 	%p2, %r10, %r6;
	@%p2 bra 	$L__BB0_2;
$L__BB0_3:
	ret;

}
	// .globl	_Z14kernelgpuUbou2IdEvPT_S1_S1_S1_S1_S1_S1_S1_S1_S1_S0_iiiiiiii
.visible .entry _Z14kernelgpuUbou2IdEvPT_S1_S1_S1_S1_S1_S1_S1_S1_S1_S0_iiiiiiii(
	.param .u64 .ptr .align 1 _Z14kernelgpuUbou2IdEvPT_S1_S1_S1_S1_S1_S1_S1_S1_S1_S0_iiiiiiii_param_0,
	.param .u64 .ptr .align 1 _Z14kernelgpuUbou2IdEvPT_S1_S1_S1_S1_S1_S1_S1_S1_S1_S0_iiiiiiii_param_1,
	.param .u64 .ptr .align 1 _Z14kernelgpuUbou2IdEvPT_S1_S1_S1_S1_S1_S1_S1_S1_S1_S0_iiiiiiii_param_2,
	.param .u64 .ptr .align 1 _Z14kernelgpuUbou2IdEvPT_S1_S1_S1_S1_S1_S1_S1_S1_S1_S0_iiiiiiii_param_3,
	.param .u64 .ptr .align 1 _Z14kernelgpuUbou2IdEvPT_S1_S1_S1_S1_S1_S1_S1_S1_S1_S0_iiiiiiii_param_4,
	.param .u64 .ptr .align 1 _Z14kernelgpuUbou2IdEvPT_S1_S1_S1_S1_S1_S1_S1_S1_S1_S0_iiiiiiii_param_5,
	.param .u64 .ptr .align 1 _Z14kernelgpuUbou2IdEvPT_S1_S1_S1_S1_S1_S1_S1_S1_S1_S0_iiiiiiii_param_6,
	.param .u64 .ptr .align 1 _Z14kernelgpuUbou2IdEvPT_S1_S1_S1_S1_S1_S1_S1_S1_S1_S0_iiiiiiii_param_7,
	.param .u64 .ptr .align 1 _Z14kernelgpuUbou2IdEvPT_S1_S1_S1_S1_S1_S1_S1_S1_S1_S0_iiiiiiii_param_8,
	.param .u64 .ptr .align 1 _Z14kernelgpuUbou2IdEvPT_S1_S1_S1_S1_S1_S1_S1_S1_S1_S0_iiiiiiii_param_9,
	.param .f64 _Z14kernelgpuUbou2IdEvPT_S1_S1_S1_S1_S1_S1_S1_S1_S1_S0_iiiiiiii_param_10,
	.param .u32 _Z14kernelgpuUbou2IdEvPT_S1_S1_S1_S1_S1_S1_S1_S1_S1_S0_iiiiiiii_param_11,
	.param .u32 _Z14kernelgpuUbou2IdEvPT_S1_S1_S1_S1_S1_S1_S1_S1_S1_S0_iiiiiiii_param_12,
	.param .u32 _Z14kernelgpuUbou2IdEvPT_S1_S1_S1_S1_S1_S1_S1_S1_S1_S0_iiiiiiii_param_13,
	.param .u32 _Z14kernelgpuUbou2IdEvPT_S1_S1_S1_S1_S1_S1_S1_S1_S1_S0_iiiiiiii_param_14,
	.param .u32 _Z14kernelgpuUbou2IdEvPT_S1_S1_S1_S1_S1_S1_S1_S1_S1_S0_iiiiiiii_param_15,
	.param .u32 _Z14kernelgpuUbou2IdEvPT_S1_S1_S1_S1_S1_S1_S1_S1_S1_S0_iiiiiiii_param_16,
	.param .u32 _Z14kernelgpuUbou2IdEvPT_S1_S1_S1_S1_S1_S1_S1_S1_S1_S0_iiiiiiii_param_17,
	.param .u32 _Z14kernelgpuUbou2IdEvPT_S1_S1_S1_S1_S1_S1_S1_S1_S1_S0_iiiiiiii_param_18
)
{
	.reg .pred 	%p<3>;
	.reg .b32 	%r<11>;
	.reg .b64 	%rd<15>;
	.reg .b64 	%fd<5>;

	ld.param.u64 	%rd3, [_Z14kernelgpuUbou2IdEvPT_S1_S1_S1_S1_S1_S1_S1_S1_S1_S0_iiiiiiii_param_0];
	ld.param.u64 	%rd4, [_Z14kernelgpuUbou2IdEvPT_S1_S1_S1_S1_S1_S1_S1_S1_S1_S0_iiiiiiii_param_2];
	ld.param.u32 	%r6, [_Z14kernelgpuUbou2IdEvPT_S1_S1_S1_S1_S1_S1_S1_S1_S1_S0_iiiiiiii_param_12];
	mov.u32 	%r7, %tid.x;
	mov.u32 	%r8, %ctaid.x;
	mov.u32 	%r1, %ntid.x;
	mad.lo.s32 	%r10, %r8, %r1, %r7;
	setp.ge.s32 	%p1, %r10, %r6;
	@%p1 bra 	$L__BB1_3;
	mov.u32 	%r9, %nctaid.x;
	mul.lo.s32 	%r3, %r1, %r9;
	cvta.to.global.u64 	%rd1, %rd4;
	cvta.to.global.u64 	%rd2, %rd3;
	mul.wide.s32 	%rd7, %r6, 8;
$L__BB1_2:
	mul.wide.s32 	%rd5, %r10, 8;
	add.s64 	%rd6, %rd1, %rd5;
	ld.global.f64 	%fd1, [%rd6];
	add.s64 	%rd8, %rd6, %rd7;
	ld.global.f64 	%fd2, [%rd8];
	add.s64 	%rd9, %rd8, %rd7;
	ld.global.f64 	%fd3, [%rd9];
	add.s64 	%rd10, %rd9, %rd7;
	ld.global.f64 	%fd4, [%rd10];
	add.s64 	%rd11, %rd2, %rd5;
	st.global.f64 	[%rd11], %fd1;
	add.s64 	%rd12, %rd11, %rd7;
	st.global.f64 	[%rd12], %fd2;
	add.s64 	%rd13, %rd12, %rd7;
	st.global.f64 	[%rd13], %fd3;
	add.s64 	%rd14, %rd13, %rd7;
	st.global.f64 	[%rd14], %fd4;
	add.s32 	%r10, %r10, %r3;
	setp.lt.s32 	%p2, %r10, %r6;
	@%p2 bra 	$L__BB1_2;
$L__BB1_3:
	ret;

}
	// .globl	_Z14kernelgpuUbou3IdEvPT_S1_S1_S1_S1_S1_S1_S1_S1_S1_S0_iiiiiiii
.visible .entry _Z14kernelgpuUbou3IdEvPT_S1_S1_S1_S1_S1_S1_S1_S1_S1_S0_iiiiiiii(
	.param .u64 .ptr .align 1 _Z14kernelgpuUbou3IdEvPT_S1_S1_S1_S1_S1_S1_S1_S1_S1_S0_iiiiiiii_param_0,
	.param .u64 .ptr .align 1 _Z14kernelgpuUbou3IdEvPT_S1_S1_S1_S1_S1_S1_S1_S1_S1_S0_iiiiiiii_param_1,
	.param .u64 .ptr .align 1 _Z14kernelgpuUbou3IdEvPT_S1_S1_S1_S1_S1_S1_S1_S1_S1_S0_iiiiiiii_param_2,
	.param .u64 .ptr .align 1 _Z14kernelgpuUbou3IdEvPT_S1_S1_S1_S1_S1_S1_S1_S1_S1_S0_iiiiiiii_param_3,
	.param .u64 .ptr .align 1 _Z14kernelgpuUbou3IdEvPT_S1_S1_S1_S1_S1_S1_S1_S1_S1_S0_iiiiiiii_param_4,
	.param .u64 .ptr .align 1 _Z14kernelgpuUbou3IdEvPT_S1_S1_S1_S1_S1_S1_S1_S1_S1_S0_iiiiiiii_param_5,
	.param .u64 .ptr .align 1 _Z14kernelgpuUbou3IdEvPT_S1_S1_S1_S1_S1_S1_S1_S1_S1_S0_iiiiiiii_param_6,
	.param .u64 .ptr .align 1 _Z14kernelgpuUbou3IdEvPT_S1_S1_S1_S1_S1_S1_S1_S1_S1_S0_iiiiiiii_param_7,
	.param .u64 .ptr .align 1 _Z14kernelgpuUbou3IdEvPT_S1_S1_S1_S1_S1_S1_S1_S1_S1_S0_iiiiiiii_param_8,
	.param .u64 .ptr .align 1 _Z14kernelgpuUbou3IdEvPT_S1_S1_S1_S1_S1_S1_S1_S1_S1_S0_iiiiiiii_param_9,
	.param .f64 _Z14kernelgpuUbou3IdEvPT_S1_S1_S1_S1_S1_S1_S1_S1_S1_S0_iiiiiiii_param_10,
	.param .u32 _Z14kernelgpuUbou3IdEvPT_S1_S1_S1_S1_S1_S1_S1_S1_S1_S0_iiiiiiii_param_11,
	.param .u32 _Z14kernelgpuUbou3IdEvPT_S1_S1_S1_S1_S1_S1_S1_S1_S1_S0_iiiiiiii_param_12,
	.param .u32 _Z14kernelgpuUbou3IdEvPT_S1_S1_S1_S1_S1_S1_S1_S1_S1_S0_iiiiiiii_param_13,
	.param .u32 _Z14kernelgpuUbou3IdEvPT_S1_S1_S1_S1_S1_S1_S1_S1_S1_S0_iiiiiiii_param_14,
	.param .u32 _Z14kernelgpuUbou3IdEvPT_S1_S1_S1_S1_S1_S1_S1_S1_S1_S0_iiiiiiii_param_15,
	.param .u32 _Z14kernelgpuUbou3IdEvPT_S1_S1_S1_S1_S1_S1_S1_S1_S1_S0_iiiiiiii_param_16,
	.param .u32 _Z14kernelgpuUbou3IdEvPT_S1_S1_S1_S1_S1_S1_S1_S1_S1_S0_iiiiiiii_param_17,
	.param .u32 _Z14kernelgpuUbou3IdEvPT_S1_S1_S1_S1_S1_S1_S1_S1_S1_S0_iiiiiiii_param_18
)
{
	.reg .pred 	%p<5>;
	.reg .b32 	%r<19>;
	.reg .b32 	%f<5>;
	.reg .b64 	%rd<24>;
	.reg .b64 	%fd<60>;

	ld.param.u64 	%rd5, [_Z14kernelgpuUbou3IdEvPT_S1_S1_S1_S1_S1_S1_S1_S1_S1_S0_iiiiiiii_param_0];
	ld.param.u64 	%rd6, [_Z14kernelgpuUbou3IdEvPT_S1_S1_S1_S1_S1_S1_S1_S1_S1_S0_iiiiiiii_param_2];
	ld.param.u64 	%rd7, [_Z14kernelgpuUbou3IdEvPT_S1_S1_S1_S1_S1_S1_S1_S1_S1_S0_iiiiiiii_param_6];
	ld.param.u32 	%r7, [_Z14kernelgpuUbou3IdEvPT_S1_S1_S1_S1_S1_S1_S1_S1_S1_S0_iiiiiiii_param_12];
	mov.u32 	%r8, %tid.x;
	mov.u32 	%r9, %ctaid.x;
	mov.u32 	%r1, %ntid.x;
	mad.lo.s32 	%r18, %r9, %r1, %r8;
	setp.ge.s32 	%p1, %r18, %r7;
	@%p1 bra 	$L__BB2_6;
	cvta.to.global.u64 	%rd1, %rd6;
	mov.u32 	%r10, %nctaid.x;
	mul.lo.s32 	%r3, %r1, %r10;
	cvta.to.global.u64 	%rd2, %rd7;
	cvta.to.global.u64 	%rd3, %rd5;
	mul.wide.s32 	%rd4, %r7, 8;
	shl.b32 	%r11, %r7, 1;
	shl.b32 	%r14, %r7, 2;
$L__BB2_2:
	mul.wide.s32 	%rd8, %r18, 8;
	add.s64 	%rd9, %rd1, %rd8;
	ld.global.f64 	%fd1, [%rd9];
	add.s64 	%rd10, %rd9, %rd4;
	ld.global.f64 	%fd2, [%rd10];
	add.s32 	%r12, %r18, %r11;
	add.s64 	%rd11, %rd10, %rd4;
	ld.global.f64 	%fd3, [%rd11];
	mad.lo.s32 	%r13, %r7, 5, %r12;
	mul.wide.s32 	%rd12, %r13, 8;
	add.s64 	%rd13, %rd1, %rd12;
	ld.global.f64 	%fd9, [%rd13];
	add.s32 	%r15, %r13, %r14;
	mul.wide.s32 	%rd14, %r15, 8;
	add.s64 	%rd15, %rd1, %rd14;
	ld.global.f64 	%fd10, [%rd15];
	add.s64 	%rd16, %rd2, %rd8;
	ld.global.f64 	%fd11, [%rd16];
	add.s64 	%rd17, %rd16, %rd4;
	ld.global.f64 	%fd12, [%rd17];
	mul.f64 	%fd13, %fd10, %fd12;
	fma.rn.f64 	%fd4, %fd9, %fd11, %fd13;
	{
	.reg .b32 %temp; 
	mov.b64 	{%temp, %r16}, %fd4;
	}
	and.b32  	%r5, %r16, 2147483647;
	{
	.reg .b32 %temp; 
	mov.b64 	{%r17, %temp}, %fd4;
	}
	mov.b64 	%fd5, {%r17, %r5};
	setp.ltu.f64 	%p2, %fd5, 0d3FE4F92224DD2F1A;
	@%p2 bra 	$L__BB2_4;
	add.f64 	%fd14, %fd5, %fd5;
	cvt.rn.f32.f64 	%f1, %fd14;
	mul.f32 	%f2, %f1, 0f3FB8AA3B;
	cvt.rni.f32.f32 	%f3, %f2;
	cvt.f64.f32 	%fd15, %f3;
	fma.rn.f64 	%fd16, %fd15, 0dBFE62E42FEFA39EF, %fd14;
	fma.rn.f64 	%fd17, %fd16, 0d3E5AE904A4741B81, 0d3E928A27F89B6999;
	fma.rn.f64 	%fd18, %fd17, %fd16, 0d3EC71DE715FF7E07;
	fma.rn.f64 	%fd19, %fd18, %fd16, 0d3EFA019A6B0AC45A;
	fma.rn.f64 	%fd20, %fd19, %fd16, 0d3F2A01A017EED94F;
	fma.rn.f64 	%fd21, %fd20, %fd16, 0d3F56C16C17F2A71B;
	fma.rn.f64 	%fd22, %fd21, %fd16, 0d3F811111111173C4;
	fma.rn.f64 	%fd23, %fd22, %fd16, 0d3FA555555555211A;
	fma.rn.f64 	%fd24, %fd23, %fd16, 0d3FC5555555555540;
	fma.rn.f64 	%fd25, %fd24, %fd16, 0d3FE0000000000005;
	mul.f64 	%fd26, %fd16, %fd25;
	fma.rn.f64 	%fd27, %fd26, %fd16, %fd16;
	ex2.approx.ftz.f32 	%f4, %f3;
	cvt.f64.f32 	%fd28, %f4;
	mov.f64 	%fd29, 0d3FF0000000000000;
	sub.f64 	%fd30, %fd29, %fd28;
	neg.f64 	%fd31, %fd27;
	fma.rn.f64 	%fd32, %fd31, %fd28, %fd30;
	mov.f64 	%fd33, 0d4000000000000000;
	sub.f64 	%fd34, %fd33, %fd32;
	rcp.approx.ftz.f64 	%fd35, %fd34;
	neg.f64 	%fd36, %fd34;
	fma.rn.f64 	%fd37, %fd36, %fd35, 0d3FF0000000000000;
	fma.rn.f64 	%fd38, %fd37, %fd37, %fd37;
	fma.rn.f64 	%fd39, %fd38, %fd35, %fd35;
	fma.rn.f64 	%fd40, %fd39, 0dC000000000000000, 0d3FF0000000000000;
	setp.gt.u32 	%p3, %r5, 1077088193;
	selp.f64 	%fd41, 0d3FF0000000000000, %fd40, %p3;
	copysign.f64 	%fd59, %fd4, %fd41;
	bra.uni 	$L__BB2_5;
$L__BB2_4:
	mul.f64 	%fd42, %fd4, %fd4;
	fma.rn.f64 	%fd43, %fd42, 0dBEF0BC46E2F5E964, 0d3F14359F420AFC3D;
	fma.rn.f64 	%fd44, %fd43, %fd42, 0dBF2DF9F0728C5D84;
	fma.rn.f64 	%fd45, %fd44, %fd42, 0d3F4337D1CEC4F033;
	fma.rn.f64 	%fd46, %fd45, %fd42, 0dBF57D6E9674335B3;
	fma.rn.f64 	%fd47, %fd46, %fd42, 0d3F6D6D000D7AAD3D;
	fma.rn.f64 	%fd48, %fd47, %fd42, 0dBF8226E1F3CF1EF5;
	fma.rn.f64 	%fd49, %fd48, %fd42, 0d3F9664F47EC0C8CF;
	fma.rn.f64 	%fd50, %fd49, %fd42, 0dBFABA1BA1B80AB40;
	fma.rn.f64 	%fd51, %fd50, %fd42, 0d3FC111111110FA4A;
	fma.rn.f64 	%fd52, %fd51, %fd42, 0dBFD5555555555550;
	fma.rn.f64 	%fd53, %fd52, %fd42, 0d0000000000000000;
	fma.rn.f64 	%fd59, %fd53, %fd4, %fd4;
$L__BB2_5:
	fma.rn.f64 	%fd54, %fd59, 0d408F400000000000, 0dBFF0000000000000;
	neg.f64 	%fd55, %fd54;
	mul.f64 	%fd56, %fd1, %fd55;
	add.s64 	%rd19, %rd3, %rd8;
	st.global.f64 	[%rd19], %fd56;
	mul.f64 	%fd57, %fd2, %fd55;
	add.s64 	%rd20, %rd19, %rd4;
	st.global.f64 	[%rd20], %fd57;
	mul.f64 	%fd58, %fd3, %fd55;
	add.s64 	%rd21, %rd20, %rd4;
	st.global.f64 	[%rd21], %fd58;
	add.s64 	%rd22, %rd21, %rd4;
	mov.b64 	%rd23, 0;
	st.global.u64 	[%rd22], %rd23;
	add.s32 	%r18, %r18, %r3;
	setp.lt.s32 	%p4, %r18, %r7;
	@%p4 bra 	$L__BB2_2;
$L__BB2_6:
	ret;

}
	// .globl	_Z14kernelgpuUbou4IdEvPT_S1_S1_S1_S1_S1_S1_S1_S1_S1_S0_iiiiiiii
.visible .entry _Z14kernelgpuUbou4IdEvPT_S1_S1_S1_S1_S1_S1_S1_S1_S1_S0_iiiiiiii(
	.param .u64 .ptr .align 1 _Z14kernelgpuUbou4IdEvPT_S1_S1_S1_S1_S1_S1_S1_S1_S1_S0_iiiiiiii_param_0,
	.param .u64 .ptr .align 1 _Z14kernelgpuUbou4IdEvPT_S1_S1_S1_S1_S1_S1_S1_S1_S1_S0_iiiiiiii_param_1,
	.param .u64 .ptr .align 1 _Z14kernelgpuUbou4IdEvPT_S1_S1_S1_S1_S1_S1_S1_S1_S1_S0_iiiiiiii_param_2,
	.param .u64 .ptr .align 1 _Z14kernelgpuUbou4IdEvPT_S1_S1_S1_S1_S1_S1_S1_S1_S1_S0_iiiiiiii_param_3,
	.param .u64 .ptr .align 1 _Z14kernelgpuUbou4IdEvPT_S1_S1_S1_S1_S1_S1_S1_S1_S1_S0_iiiiiiii_param_4,
	.param .u64 .ptr .align 1 _Z14kernelgpuUbou4IdEvPT_S1_S1_S1_S1_S1_S1_S1_S1_S1_S0_iiiiiiii_param_5,
	.param .u64 .ptr .align 1 _Z14kernelgpuUbou4IdEvPT_S1_S1_S1_S1_S1_S1_S1_S1_S1_S0_iiiiiiii_param_6,
	.param .u64 .ptr .align 1 _Z14kernelgpuUbou4IdEvPT_S1_S1_S1_S1_S1_S1_S1_S1_S1_S0_iiiiiiii_param_7,
	.param .u64 .ptr .align 1 _Z14kernelgpuUbou4IdEvPT_S1_S1_S1_S1_S1_S1_S1_S1_S1_S0_iiiiiiii_param_8,
	.param .u64 .ptr .align 1 _Z14kernelgpuUbou4IdEvPT_S1_S1_S1_S1_S1_S1_S1_S1_S1_S0_iiiiiiii_param_9,
	.param .f64 _Z14kernelgpuUbou4IdEvPT_S1_S1_S1_S1_S1_S1_S1_S1_S1_S0_iiiiiiii_param_10,
	.param .u32 _Z14kernelgpuUbou4IdEvPT_S1_S1_S1_S1_S1_S1_S1_S1_S1_S0_iiiiiiii_param_11,
	.param .u32 _Z14kernelgpuUbou4IdEvPT_S1_S1_S1_S1_S1_S1_S1_S1_S1_S0_iiiiiiii_param_12,
	.param .u32 _Z14kernelgpuUbou4IdEvPT_S1_S1_S1_S1_S1_S1_S1_S1_S1_S0_iiiiiiii_param_13,
	.param .u32 _Z14kernelgpuUbou4IdEvPT_S1_S1_S1_S1_S1_S1_S1_S1_S1_S0_iiiiiiii_param_14,
	.param .u32 _Z14kernelgpuUbou4IdEvPT_S1_S1_S1_S1_S1_S1_S1_S1_S1_S0_iiiiiiii_param_15,
	.param .u32 _Z14kernelgpuUbou4IdEvPT_S1_S1_S1_S1_S1_S1_S1_S1_S1_S0_iiiiiiii_param_16,
	.param .u32 _Z14kernelgpuUbou4IdEvPT_S1_S1_S1_S1_S1_S1_S1_S1_S1_S0_iiiiiiii_param_17,
	.param .u32 _Z14kernelgpuUbou4IdEvPT_S1_S1_S1_S1_S1_S1_S1_S1_S1_S0_iiiiiiii_param_18
)
{
	.reg .pred 	%p<3>;
	.reg .b32 	%r<12>;
	.reg .b64 	%rd<15>;
	.reg .b64 	%fd<3>;

	ld.param.u64 	%rd3, [_Z14kernelgpuUbou4IdEvPT_S1_S1_S1_S1_S1_S1_S1_S1_S1_S0_iiiiiiii_param_0];
	ld.param.u64 	%rd4, [_Z14kernelgpuUbou4IdEvPT_S1_S1_S1_S1_S1_S1_S1_S1_S1_S0_iiiiiiii_param_2];
	ld.param.u32 	%r7, [_Z14kernelgpuUbou4IdEvPT_S1_S1_S1_S1_S1_S1_S1_S1_S1_S0_iiiiiiii_param_12];
	mov.u32 	%r8, %tid.x;
	mov.u32 	%r9, %ctaid.x;
	mov.u32 	%r1, %ntid.x;
	mad.lo.s32 	%r11, %r9, %r1, %r8;
	setp.ge.s32 	%p1, %r11, %r7;
	@%p1 bra 	$L__BB3_3;
	shl.b32 	%r3, %r7, 1;
	mov.u32 	%r10, %nctaid.x;
	mul.lo.s32 	%r4, %r1, %r10;
	cvta.to.global.u64 	%rd1, %rd4;
	cvta.to.global.u64 	%rd2, %rd3;
	mul.wide.s32 	%rd7, %r3, 8;
	mul.wide.s32 	%rd10, %r7, 8;
$L__BB3_2:
	mul.wide.s32 	%rd5, %r11, 8;
	add.s64 	%rd6, %rd1, %rd5;
	ld.global.f64 	%fd1, [%rd6];
	add.s64 	%rd8, %rd6, %rd7;
	ld.global.f64 	%fd2, [%rd8];
	add.s64 	%rd9, %rd2, %rd5;
	st.global.f64 	[%rd9], %fd1;
	add.s64 	%rd11, %rd9, %rd10;
	mov.b64 	%rd12, 0;
	st.global.u64 	[%rd11], %rd12;
	add.s64 	%rd13, %rd11, %rd10;
	st.global.f64 	[%rd13], %fd2;
	add.s64 	%rd14, %rd13, %rd10;
	st.global.u64 	[%rd14], %rd12;
	add.s32 	%r11, %r11, %r4;
	setp.lt.s32 	%p2, %r11, %r7;
	@%p2 bra 	$L__BB3_2;
$L__BB3_3:
	ret;

}
	// .globl	_Z14kernelgpuUbou5IdEvPT_S1_S1_S1_S1_S1_S1_S1_S1_S1_S0_iiiiiiii
.visible .entry _Z14kernelgpuUbou5IdEvPT_S1_S1_S1_S1_S1_S1_S1_S1_S1_S0_iiiiiiii(
	.param .u64 .ptr .align 1 _Z14kernelgpuUbou5IdEvPT_S1_S1_S1_S1_S1_S1_S1_S1_S1_S0_iiiiiiii_param_0,
	.param .u64 .ptr .align 1 _Z14kernelgpuUbou5IdEvPT_S1_S1_S1_S1_S1_S1_S1_S1_S1_S0_iiiiiiii_param_1,
	.param .u64 .ptr .align 1 _Z14kernelgpuUbou5IdEvPT_S1_S1_S1_S1_S1_S1_S1_S1_S1_S0_iiiiiiii_param_2,
	.param .u64 .ptr .align 1 _Z14kernelgpuUbou5IdEvPT_S1_S1_S1_S1_S1_S1_S1_S1_S1_S0_iiiiiiii_param_3,
	.param .u64 .ptr .align 1 _Z14kernelgpuUbou5IdEvPT_S1_S1_S1_S1_S1_S1_S1_S1_S1_S0_iiiiiiii_param_4,
	.param .u64 .ptr .align 1 _Z14kernelgpuUbou5IdEvPT_S1_S1_S1_S1_S1_S1_S1_S1_S1_S0_iiiiiiii_param_5,
	.param .u64 .ptr .align 1 _Z14kernelgpuUbou5IdEvPT_S1_S1_S1_S1_S1_S1_S1_S1_S1_S0_iiiiiiii_param_6,
	.param .u64 .ptr .align 1 _Z14kernelgpuUbou5IdEvPT_S1_S1_S1_S1_S1_S1_S1_S1_S1_S0_iiiiiiii_param_7,
	.param .u64 .ptr .align 1 _Z14kernelgpuUbou5IdEvPT_S1_S1_S1_S1_S1_S1_S1_S1_S1_S0_iiiiiiii_param_8,
	.param .u64 .ptr .align 1 _Z14kernelgpuUbou5IdEvPT_S1_S1_S1_S1_S1_S1_S1_S1_S1_S0_iiiiiiii_param_9,
	.param .f64 _Z14kernelgpuUbou5IdEvPT_S1_S1_S1_S1_S1_S1_S1_S1_S1_S0_iiiiiiii_param_10,
	.param .u32 _Z14kernelgpuUbou5IdEvPT_S1_S1_S1_S1_S1_S1_S1_S1_S1_S0_iiiiiiii_param_11,
	.param .u32 _Z14kernelgpuUbou5IdEvPT_S1_S1_S1_S1_S1_S1_S1_S1_S1_S0_iiiiiiii_param_12,
	.param .u32 _Z14kernelgpuUbou5IdEvPT_S1_S1_S1_S1_S1_S1_S1_S1_S1_S0_iiiiiiii_param_13,
	.param .u32 _Z14kernelgpuUbou5IdEvPT_S1_S1_S1_S1_S1_S1_S1_S1_S1_S0_iiiiiiii_param_14,
	.param .u32 _Z14kernelgpuUbou5IdEvPT_S1_S1_S1_S1_S1_S1_S1_S1_S1_S0_iiiiiiii_param_15,
	.param .u32 _Z14kernelgpuUbou5IdEvPT_S1_S1_S1_S1_S1_S1_S1_S1_S1_S0_iiiiiiii_param_16,
	.param .u32 _Z14kernelgpuUbou5IdEvPT_S1_S1_S1_S1_S1_S1_S1_S1_S1_S0_iiiiiiii_param_17,
	.param .u32 _Z14kernelgpuUbou5IdEvPT_S1_S1_S1_S1_S1_S1_S1_S1_S1_S0_iiiiiiii_param_18
)
{
	.reg .pred 	%p<5>;
	.reg .b32 	%r<21>;
	.reg .b32 	%f<5>;
	.reg .b64 	%rd<24>;
	.reg .b64 	%fd<61>;

	ld.param.u64 	%rd5, [_Z14kernelgpuUbou5IdEvPT_S1_S1_S1_S1_S1_S1_S1_S1_S1_S0_iiiiiiii_param_0];
	ld.param.u64 	%rd6, [_Z14kernelgpuUbou5IdEvPT_S1_S1_S1_S1_S1_S1_S1_S1_S1_S0_iiiiiiii_param_2];
	ld.param.u64 	%rd7, [_Z14kernelgpuUbou5IdEvPT_S1_S1_S1_S1_S1_S1_S1_S1_S1_S0_iiiiiiii_param_6];
	ld.param.u32 	%r7, [_Z14kernelgpuUbou5IdEvPT_S1_S1_S1_S1_S1_S1_S1_S1_S1_S0_iiiiiiii_param_12];
	mov.u32 	%r8, %tid.x;
	mov.u32 	%r9, %ctaid.x;
	mov.u32 	%r1, %ntid.x;
	mad.lo.s32 	%r20, %r9, %r1, %r8;
	setp.ge.s32 	%p1, %r20, %r7;
	@%p1 bra 	$L__BB4_6;
	cvta.to.global.u64 	%rd1, %rd6;
	mov.u32 	%r10, %nctaid.x;
	mul.lo.s32 	%r3, %r1, %r10;
	cvta.to.global.u64 	%rd2, %rd7;
	cvta.to.global.u64 	%rd3, %rd5;
	mul.wide.s32 	%rd4, %r7, 8;
	shl.b32 	%r11, %r7, 1;
	shl.b32 	%r14, %r7, 2;
$L__BB4_2:
	mul.wide.s32 	%rd8, %r20, 8;
	add.s64 	%rd9, %rd1, %rd8;
	ld.global.f64 	%fd1, [%rd9];
	add.s64 	%rd10, %rd9, %rd4;
	ld.global.f64 	%fd2, [%rd10];
	add.s32 	%r12, %r20, %r11;
	add.s64 	%rd11, %rd10, %rd4;
	ld.global.f64 	%fd3, [%rd11];
	add.s32 	%r13, %r12, %r7;
	add.s64 	%rd12, %rd11, %rd4;
	ld.global.f64 	%fd4, [%rd12];
	add.s32 	%r15, %r13, %r14;
	mul.wide.s32 	%rd13, %r15, 8;
	add.s64 	%rd14, %rd1, %rd13;
	ld.global.f64 	%fd10, [%rd14];
	shl.b32 	%r16, %r7, 3;
	add.s32 	%r17, %r16, %r13;
	mul.wide.s32 	%rd15, %r17, 8;
	add.s64 	%rd16, %rd1, %rd15;
	ld.global.f64 	%fd11, [%rd16];
	add.s64 	%rd17, %rd2, %rd8;
	ld.global.f64 	%fd12, [%rd17];
	add.s64 	%rd18, %rd17, %rd4;
	ld.global.f64 	%fd13, [%rd18];
	mul.f64 	%fd14, %fd11, %fd13;
	fma.rn.f64 	%fd5, %fd10, %fd12, %fd14;
	{
	.reg .b32 %temp; 
	mov.b64 	{%temp, %r18}, %fd5;
	}
	and.b32  	%r5, %r18, 2147483647;
	{
	.reg .b32 %temp; 
	mov.b64 	{%r19, %temp}, %fd5;
	}
	mov.b64 	%fd6, {%r19, %r5};
	setp.ltu.f64 	%p2, %fd6, 0d3FE4F92224DD2F1A;
	@%p2 bra 	$L__BB4_4;
	add.f64 	%fd15, %fd6, %fd6;
	cvt.rn.f32.f64 	%f1, %fd15;
	mul.f32 	%f2, %f1, 0f3FB8AA3B;
	cvt.rni.f32.f32 	%f3, %f2;
	cvt.f64.f32 	%fd16, %f3;
	fma.rn.f64 	%fd17, %fd16, 0dBFE62E42FEFA39EF, %fd15;
	fma.rn.f64 	%fd18, %fd17, 0d3E5AE904A4741B81, 0d3E928A27F89B6999;
	fma.rn.f64 	%fd19, %fd18, %fd17, 0d3EC71DE715FF7E07;
	fma.rn.f64 	%fd20, %fd19, %fd17, 0d3EFA019A6B0AC45A;
	fma.rn.f64 	%fd21, %fd20, %fd17, 0d3F2A01A017EED94F;
	fma.rn.f64 	%fd22, %fd21, %fd17, 0d3F56C16C17F2A71B;
	fma.rn.f64 	%fd23, %fd22, %fd17, 0d3F811111111173C4;
	fma.rn.f64 	%fd24, %fd23, %fd17, 0d3FA555555555211A;
	fma.rn.f64 	%fd25, %fd24, %fd17, 0d3FC5555555555540;
	fma.rn.f64 	%fd26, %fd25, %fd17, 0d3FE0000000000005;
	mul.f64 	%fd27, %fd17, %fd26;
	fma.rn.f64 	%fd28, %fd27, %fd17, %fd17;
	ex2.approx.ftz.f32 	%f4, %f3;
	cvt.f64.f32 	%fd29, %f4;
	mov.f64 	%fd30, 0d3FF0000000000000;
	sub.f64 	%fd31, %fd30, %fd29;
	neg.f64 	%fd32, %fd28;
	fma.rn.f64 	%fd33, %fd32, %fd29, %fd31;
	mov.f64 	%fd34, 0d4000000000000000;
	sub.f64 	%fd35, %fd34, %fd33;
	rcp.approx.ftz.f64 	%fd36, %fd35;
	neg.f64 	%fd37, %fd35;
	fma.rn.f64 	%fd38, %fd37, %fd36, 0d3FF0000000000000;
	fma.rn.f64 	%fd39, %fd38, %fd38, %fd38;
	fma.rn.f64 	%fd40, %fd39, %fd36, %fd36;
	fma.rn.f64 	%fd41, %fd40, 0dC000000000000000, 0d3FF0000000000000;
	setp.gt.u32 	%p3, %r5, 1077088193;
	selp.f64 	%fd42, 0d3FF0000000000000, %fd41, %p3;
	copysign.f64 	%fd60, %fd5, %fd42;
	bra.uni 	$L__BB4_5;
$L__BB4_4:
	mul.f64 	%fd43, %fd5, %fd5;
	fma.rn.f64 	%fd44, %fd43, 0dBEF0BC46E2F5E964, 0d3F14359F420AFC3D;
	fma.rn.f64 	%fd45, %fd44, %fd43, 0dBF2DF9F0728C5D84;
	fma.rn.f64 	%fd46, %fd45, %fd43, 0d3F4337D1CEC4F033;
	fma.rn.f64 	%fd47, %fd46, %fd43, 0dBF57D6E9674335B3;
	fma.rn.f64 	%fd48, %fd47, %fd43, 0d3F6D6D000D7AAD3D;
	fma.rn.f64 	%fd49, %fd48, %fd43, 0dBF8226E1F3CF1EF5;
	fma.rn.f64 	%fd50, %fd49, %fd43, 0d3F9664F47EC0C8CF;
	fma.rn.f64 	%fd51, %fd50, %fd43, 0dBFABA1BA1B80AB40;
	fma.rn.f64 	%fd52, %fd51, %fd43, 0d3FC111111110FA4A;
	fma.rn.f64 	%fd53, %fd52, %fd43, 0dBFD5555555555550;
	fma.rn.f64 	%fd54, %fd53, %fd43, 0d0000000000000000;
	fma.rn.f64 	%fd60, %fd54, %fd5, %fd5;
$L__BB4_5:
	fma.rn.f64 	%fd55, %fd60, 0d408F400000000000, 0dBFF0000000000000;
	neg.f64 	%fd56, %fd55;
	mul.f64 	%fd57, %fd1, %fd56;
	add.s64 	%rd20, %rd3, %rd8;
	st.global.f64 	[%rd20], %fd57;
	mul.f64 	%fd58, %fd2, %fd56;
	add.s64 	%rd21, %rd20, %rd4;
	st.global.f64 	[%rd21], %fd58;
	mul.f64 	%fd59, %fd3, %fd56;
	add.s64 	%rd22, %rd21, %rd4;
	st.global.f64 	[%rd22], %fd59;
	add.s64 	%rd23, %rd22, %rd4;
	st.global.f64 	[%rd23], %fd4;
	add.s32 	%r20, %r20, %r3;
	setp.lt.s32 	%p4, %r20, %r7;
	@%p4 bra 	$L__BB4_2;
$L__BB4_6:
	ret;

}
	// .globl	_Z14kernelgpuUbou1IfEvPT_S1_S1_S1_S1_S1_S1_S1_S1_S1_S0_iiiiiiii
.visible .entry _Z14kernelgpuUbou1IfEvPT_S1_S1_S1_S1_S1_S1_S1_S1_S1_S0_iiiiiiii(
	.param .u64 .ptr .align 1 _Z14kernelgpuUbou1IfEvPT_S1_S1_S1_S1_S1_S1_S1_S1_S1_S0_iiiiiiii_param_0,
	.param .u64 .ptr .align 1 _Z14kernelgpuUbou1IfEvPT_S1_S1_S1_S1_S1_S1_S1_S1_S1_S0_iiiiiiii_param_1,
	.param .u64 .ptr .align 1 _Z14kernelgpuUbou1IfEvPT_S1_S1_S1_S1_S1_S1_S1_S1_S1_S0_iiiiiiii_param_2,
	.param .u64 .ptr .align 1 _Z14kernelgpuUbou1IfEvPT_S1_S1_S1_S1_S1_S1_S1_S1_S1_S0_iiiiiiii_param_3,
	.param .u64 .ptr .align 1 _Z14kernelgpuUbou1IfEvPT_S1_S1_S1_S1_S1_S1_S1_S1_S1_S0_iiiiiiii_param_4,
	.param .u64 .ptr .align 1 _Z14kernelgpuUbou1IfEvPT_S1_S1_S1_S1_S1_S1_S1_S1_S1_S0_iiiiiiii_param_5,
	.param .u64 .ptr .align 1 _Z14kernelgpuUbou1IfEvPT_S1_S1_S1_S1_S1_S1_S1_S1_S1_S0_iiiiiiii_param_6,
	.param .u64 .ptr .align 1 _Z14kernelgpuUbou1IfEvPT_S1_S1_S1_S1_S1_S1_S1_S1_S1_S0_iiiiiiii_param_7,
	.param .u64 .ptr .align 1 _Z14kernelgpuUbou1IfEvPT_S1_S1_S1_S1_S1_S1_S1_S1_S1_S0_iiiiiiii_param_8,
	.param .u64 .ptr .align 1 _Z14kernelgpuUbou1IfEvPT_S1_S1_S1_S1_S1_S1_S1_S1_S1_S0_iiiiiiii_param_9,
	.param .f32 _Z14kernelgpuUbou1IfEvPT_S1_S1_S1_S1_S1_S1_S1_S1_S1_S0_iiiiiiii_param_10,
	.param .u32 _Z14kernelgpuUbou1IfEvPT_S1_S1_S1_S1_S1_S1_S1_S1_S1_S0_iiiiiiii_param_11,
	.param .u32 _Z14kernelgpuUbou1IfEvPT_S1_S1_S1_S1_S1_S1_S1_S1_S1_S0_iiiiiiii_param_12,
	.param .u32 _Z14kernelgpuUbou1IfEvPT_S1_S1_S1_S1_S1_S1_S1_S1_S1_S0_iiiiiiii_param_13,
	.param .u32 _Z14kernelgpuUbou1IfEvPT_S1_S1_S1_S1_S1_S1_S1_S1_S1_S0_iiiiiiii_param_14,
	.param .u32 _Z14kernelgpuUbou1IfEvPT_S1_S1_S1_S1_S1_S1_S1_S1_S1_S0_iiiiiiii_param_15,
	.param .u32 _Z14kernelgpuUbou1IfEvPT_S1_S1_S1_S1_S1_S1_S1_S1_S1_S0_iiiiiiii_param_16,
	.param .u32 _Z14kernelgpuUbou1IfEvPT_S1_S1_S1_S1_S1_S1_S1_S1_S1_S0_iiiiiiii_param_17,
	.param .u32 _Z14kernelgpuUbou1IfEvPT_S1_S1_S1_S1_S1_S1_S1_S1_S1_S0_iiiiiiii_param_18
)
{
	.reg .pred 	%p<3>;
	.reg .b32 	%r<12>;
	.reg .b32 	%f<9>;
	.reg .b64 	%rd<15>;

	ld.param.u64 	%rd4, [_Z14kernelgpuUbou1IfEvPT_S1_S1_S1_S1_S1_S1_S1_S1_S1_S0_iiiiiiii_param_0];
	ld.param.u64 	%rd5, [_Z14kernelgpuUbou1IfEvPT_S1_S1_S1_S1_S1_S1_S1_S1_S1_S0_iiiiiiii_param_2];
	ld.param.u64 	%rd6, [_Z14kernelgpuUbou1IfEvPT_S1_S1_S1_S1_S1_S1_S1_S1_S1_S0_iiiiiiii_param_9];
	ld.param.u32 	%r6, [_Z14kernelgpuUbou1IfEvPT_S1_S1_S1_S1_S1_S1_S1_S1_S1_S0_iiiiiiii_param_12];
	mov.u32 	%r7, %tid.x;
	mov.u32 	%r8, %ctaid.x;
	mov.u32 	%r1, %ntid.x;
	mad.lo.s32 	%r11, %r8, %r1, %r7;
	setp.ge.s32 	%p1, %r11, %r6;
	@%p1 bra 	$L__BB5_3;
	cvta.to.global.u64 	%rd1, %rd6;
	mov.u32 	%r9, %nctaid.x;
	mul.lo.s32 	%r3, %r1, %r9;
	cvta.to.global.u64 	%rd2, %rd5;
	cvta.to.global.u64 	%rd3, %rd4;
	mul.wide.s32 	%rd9, %r6, 4;
$L__BB5_2:
	ld.global.f32 	%f1, [%rd1+24];
	ld.global.f32 	%f2, [%rd1+32];
	ld.global.f32 	%f3, [%rd1+36];
	mul.wide.s32 	%rd7, %r11, 4;
	add.s64 	%rd8, %rd2, %rd7;
	ld.global.f32 	%f4, [%rd8];
	add.s64 	%rd10, %rd8, %rd9;
	ld.global.f32 	%f5, [%rd10];
	add.s64 	%rd11, %rd3, %rd7;
	st.global.f32 	[%rd11], %f4;
	add.s64 	%rd12, %rd11, %rd9;
	st.global.f32 	[%rd12], %f5;
	add.s64 	%rd13, %rd12, %rd9;
	mov.b32 	%r10, 0;
	st.global.u32 	[%rd13], %r10;
	neg.f32 	%f6, %f1;
	mul.f32 	%f7, %f2, %f3;
	div.rn.f32 	%f8, %f6, %f7;
	add.s64 	%rd14, %rd13, %rd9;
	st.global.f32 	[%rd14], %f8;
	add.s32 	%r11, %r11, %r3;
	setp.lt.s32 	%p2, %r11, %r6;
	@%p2 bra 	$L__BB5_2;
$L__BB5_3:
	ret;

}
	// .globl	_Z14kernelgpuUbou2IfEvPT_S1_S1_S1_S1_S1_S1_S1_S1_S1_S0_iiiiiiii
.visible .entry _Z14kernelgpuUbou2IfEvPT_S1_S1_S1_S1_S1_S1_S1_S1_S1_S0_iiiiiiii(
	.param .u64 .ptr .align 1 _Z14kernelgpuUbou2IfEvPT_S1_S1_S1_S1_S1_S1_S1_S1_S1_S0_iiiiiiii_param_0,
	.param .u64 .ptr .align 1 _Z14kernelgpuUbou2IfEvPT_S1_S1_S1_S1_S1_S1_S1_S1_S1_S0_iiiiiiii_param_1,
	.param .u64 .ptr .align 1 _Z14kernelgpuUbou2IfEvPT_S1_S1_S1_S1_S1_S1_S1_S1_S1_S0_iiiiiiii_param_2,
	.param .u64 .ptr .align 1 _Z14kernelgpuUbou2IfEvPT_S1_S1_S1_S1_S1_S1_S1_S1_S1_S0_iiiiiiii_param_3,
	.param .u64 .ptr .align 1 _Z14kernelgpuUbou2IfEvPT_S1_S1_S1_S1_S1_S1_S1_S1_S1_S0_iiiiiiii_param_4,
	.param .u64 .ptr .align 1 _Z14kernelgpuUbou2IfEvPT_S1_S1_S1_S1_S1_S1_S1_S1_S1_S0_iiiiiiii_param_5,
	.param .u64 .ptr .align 1 _Z14kernelgpuUbou2IfEvPT_S1_S1_S1_S1_S1_S1_S1_S1_S1_S0_iiiiiiii_param_6,
	.param .u64 .ptr .align 1 _Z14kernelgpuUbou2IfEvPT_S1_S1_S1_S1_S1_S1_S1_S1_S1_S0_iiiiiiii_param_7,
	.param .u64 .ptr .align 1 _Z14kernelgpuUbou2IfEvPT_S1_S1_S1_S1_S1_S1_S1_S1_S1_S0_iiiiiiii_param_8,
	.param .u64 .ptr .align 1 _Z14kernelgpuUbou2IfEvPT_S1_S1_S1_S1_S1_S1_S1_S1_S1_S0_iiiiiiii_param_9,
	.param .f32 _Z14kernelgpuUbou2IfEvPT_S1_S1_S1_S1_S1_S1_S1_S1_S1_S0_iiiiiiii_param_10,
	.param .u32 _Z14kernelgpuUbou2IfEvPT_S1_S1_S1_S1_S1_S1_S1_S1_S1_S0_iiiiiiii_param_11,
	.param .u32 _Z14kernelgpuUbou2IfEvPT_S1_S1_S1_S1_S1_S1_S1_S1_S1_S0_iiiiiiii_param_12,
	.param .u32 _Z14kernelgpuUbou2IfEvPT_S1_S1_S1_S1_S1_S1_S1_S1_S1_S0_iiiiiiii_param_13,
	.param .u32 _Z14kernelgpuUbou2IfEvPT_S1_S1_S1_S1_S1_S1_S1_S1_S1_S0_iiiiiiii_param_14,
	.param .u32 _Z14kernelgpuUbou2IfEvPT_S1_S1_S1_S1_S1_S1_S1_S1_S1_S0_iiiiiiii_param_15,
	.param .u32 _Z14kernelgpuUbou2IfEvPT_S1_S1_S1_S1_S1_S1_S1_S1_S1_S0_iiiiiiii_param_16,
	.param .u32 _Z14kernelgpuUbou2IfEvPT_S1_S1_S1_S1_S1_S1_S1_S1_S1_S0_iiiiiiii_param_17,
	.param .u32 _Z14kernelgpuUbou2IfEvPT_S1_S1_S1_S1_S1_S1_S1_S1_S1_S0_iiiiiiii_param_18
)
{
	.reg .pred 	%p<3>;
	.reg .b32 	%r<11>;
	.reg .b32 	%f<5>;
	.reg .b64 	%rd<15>;

	ld.param.u64 	%rd3, [_Z14kernelgpuUbou2IfEvPT_S1_S1_S1_S1_S1_S1_S1_S1_S1_S0_iiiiiiii_param_0];
	ld.param.u64 	%rd4, [_Z14kernelgpuUbou2IfEvPT_S1_S1_S1_S1_S1_S1_S1_S1_S1_S0_iiiiiiii_param_2];
	ld.param.u32 	%r6, [_Z14kernelgpuUbou2IfEvPT_S1_S1_S1_S1_S1_S1_S1_S1_S1_S0_iiiiiiii_param_12];
	mov.u32 	%r7, %tid.x;
	mov.u32 	%r8, %ctaid.x;
	mov.u32 	%r1, %ntid.x;
	mad.lo.s32 	%r10, %r8, %r1, %r7;
	setp.ge.s32 	%p1, %r10, %r6;
	@%p1 bra 	$L__BB6_3;
	mov.u32 	%r9, %nctaid.x;
	mul.lo.s32 	%r3, %r1, %r9;
	cvta.to.global.u64 	%rd1, %rd4;
	cvta.to.global.u64 	%rd2, %rd3;
	mul.wide.s32 	%rd7, %r6, 4;
$L__BB6_2:
	mul.wide.s32 	%rd5, %r10, 4;
	add.s64 	%rd6, %rd1, %rd5;
	ld.global.f32 	%f1, [%rd6];
	add.s64 	%rd8, %rd6, %rd7;
	ld.global.f32 	%f2, [%rd8];
	add.s64 	%rd9, %rd8, %rd7;
	ld.global.f32 	%f3, [%rd9];
	add.s64 	%rd10, %rd9, %rd7;
	ld.global.f32 	%f4, [%rd10];
	add.s64 	%rd11, %rd2, %rd5;
	st.global.f32 	[%rd11], %f1;
	add.s64 	%rd12, %rd11, %rd7;
	st.global.f32 	[%rd12], %f2;
	add.s64 	%rd13, %rd12, %rd7;
	st.global.f32 	[%rd13], %f3;
	add.s64 	%rd14, %rd13, %rd7;
	st.global.f32 	[%rd14], %f4;
	add.s32 	%r10, %r10, %r3;
	setp.lt.s32 	%p2, %r10, %r6;
	@%p2 bra 	$L__BB6_2;
$L__BB6_3:
	ret;

}
	// .globl	_Z14kernelgpuUbou3IfEvPT_S1_S1_S1_S1_S1_S1_S1_S1_S1_S0_iiiiiiii
.visible .entry _Z14kernelgpuUbou3IfEvPT_S1_S1_S1_S1_S1_S1_S1_S1_S1_S0_iiiiiiii(
	.param .u64 .ptr .align 1 _Z14kernelgpuUbou3IfEvPT_S1_S1_S1_S1_S1_S1_S1_S1_S1_S0_iiiiiiii_param_0,
	.param .u64 .ptr .align 1 _Z14kernelgpuUbou3IfEvPT_S1_S1_S1_S1_S1_S1_S1_S1_S1_S0_iiiiiiii_param_1,
	.param .u64 .ptr .align 1 _Z14kernelgpuUbou3IfEvPT_S1_S1_S1_S1_S1_S1_S1_S1_S1_S0_iiiiiiii_param_2,
	.param .u64 .ptr .align 1 _Z14kernelgpuUbou3IfEvPT_S1_S1_S1_S1_S1_S1_S1_S1_S1_S0_iiiiiiii_param_3,
	.param .u64 .ptr .align 1 _Z14kernelgpuUbou3IfEvPT_S1_S1_S1_S1_S1_S1_S1_S1_S1_S0_iiiiiiii_param_4,
	.param .u64 .ptr .align 1 _Z14kernelgpuUbou3IfEvPT_S1_S1_S1_S1_S1_S1_S1_S1_S1_S0_iiiiiiii_param_5,
	.param .u64 .ptr .align 1 _Z14kernelgpuUbou3IfEvPT_S1_S1_S1_S1_S1_S1_S1_S1_S1_S0_iiiiiiii_param_6,
	.param .u64 .ptr .align 1 _Z14kernelgpuUbou3IfEvPT_S1_S1_S1_S1_S1_S1_S1_S1_S1_S0_iiiiiiii_param_7,
	.param .u64 .ptr .align 1 _Z14kernelgpuUbou3IfEvPT_S1_S1_S1_S1_S1_S1_S1_S1_S1_S0_iiiiiiii_param_8,
	.param .u64 .ptr .align 1 _Z14kernelgpuUbou3IfEvPT_S1_S1_S1_S1_S1_S1_S1_S1_S1_S0_iiiiiiii_param_9,
	.param .f32 _Z14kernelgpuUbou3IfEvPT_S1_S1_S1_S1_S1_S1_S1_S1_S1_S0_iiiiiiii_param_10,
	.param .u32 _Z14kernelgpuUbou3IfEvPT_S1_S1_S1_S1_S1_S1_S1_S1_S1_S0_iiiiiiii_param_11,
	.param .u32 _Z14kernelgpuUbou3IfEvPT_S1_S1_S1_S1_S1_S1_S1_S1_S1_S0_iiiiiiii_param_12,
	.param .u32 _Z14kernelgpuUbou3IfEvPT_S1_S1_S1_S1_S1_S1_S1_S1_S1_S0_iiiiiiii_param_13,
	.param .u32 _Z14kernelgpuUbou3IfEvPT_S1_S1_S1_S1_S1_S1_S1_S1_S1_S0_iiiiiiii_param_14,
	.param .u32 _Z14kernelgpuUbou3IfEvPT_S1_S1_S1_S1_S1_S1_S1_S1_S1_S0_iiiiiiii_param_15,
	.param .u32 _Z14kernelgpuUbou3IfEvPT_S1_S1_S1_S1_S1_S1_S1_S1_S1_S0_iiiiiiii_param_16,
	.param .u32 _Z14kernelgpuUbou3IfEvPT_S1_S1_S1_S1_S1_S1_S1_S1_S1_S0_iiiiiiii_param_17,
	.param .u32 _Z14kernelgpuUbou3IfEvPT_S1_S1_S1_S1_S1_S1_S1_S1_S1_S0_iiiiiiii_param_18
)
{
	.reg .pred 	%p<5>;
	.reg .b32 	%r<17>;
	.reg .b32 	%f<30>;
	.reg .b64 	%rd<22>;

	ld.param.u64 	%rd4, [_Z14kernelgpuUbou3IfEvPT_S1_S1_S1_S1_S1_S1_S1_S1_S1_S0_iiiiiiii_param_0];
	ld.param.u64 	%rd5, [_Z14kernelgpuUbou3IfEvPT_S1_S1_S1_S1_S1_S1_S1_S1_S1_S0_iiiiiiii_param_2];
	ld.param.u64 	%rd6, [_Z14kernelgpuUbou3IfEvPT_S1_S1_S1_S1_S1_S1_S1_S1_S1_S0_iiiiiiii_param_6];
	ld.param.u32 	%r6, [_Z14kernelgpuUbou3IfEvPT_S1_S1_S1_S1_S1_S1_S1_S1_S1_S0_iiiiiiii_param_12];
	mov.u32 	%r7, %tid.x;
	mov.u32 	%r8, %ctaid.x;
	mov.u32 	%r1, %ntid.x;
	mad.lo.s32 	%r16, %r8, %r1, %r7;
	setp.ge.s32 	%p1, %r16, %r6;
	@%p1 bra 	$L__BB7_3;
	cvta.to.global.u64 	%rd1, %rd5;
	mov.u32 	%r9, %nctaid.x;
	mul.lo.s32 	%r3, %r1, %r9;
	cvta.to.global.u64 	%rd2, %rd6;
	cvta.to.global.u64 	%rd3, %rd4;
	mul.wide.s32 	%rd9, %r6, 4;
	shl.b32 	%r10, %r6, 1;
	shl.b32 	%r13, %r6, 2;
$L__BB7_2:
	mul.wide.s32 	%rd7, %r16, 4;
	add.s64 	%rd8, %rd1, %rd7;
	ld.global.f32 	%f1, [%rd8];
	add.s64 	%rd10, %rd8, %rd9;
	ld.global.f32 	%f2, [%rd10];
	add.s32 	%r11, %r16, %r10;
	add.s64 	%rd11, %rd10, %rd9;
	ld.global.f32 	%f3, [%rd11];
	mad.lo.s32 	%r12, %r6, 5, %r11;
	mul.wide.s32 	%rd12, %r12, 4;
	add.s64 	%rd13, %rd1, %rd12;
	ld.global.f32 	%f4, [%rd13];
	add.s32 	%r14, %r12, %r13;
	mul.wide.s32 	%rd14, %r14, 4;
	add.s64 	%rd15, %rd1, %rd14;
	ld.global.f32 	%f5, [%rd15];
	add.s64 	%rd16, %rd2, %rd7;
	ld.global.f32 	%f6, [%rd16];
	add.s64 	%rd17, %rd16, %rd9;
	ld.global.f32 	%f7, [%rd17];
	mul.f32 	%f8, %f5, %f7;
	fma.rn.f32 	%f9, %f4, %f6, %f8;
	abs.f32 	%f10, %f9;
	mul.f32 	%f11, %f10, 0f4038AA3B;
	ex2.approx.ftz.f32 	%f12, %f11;
	add.f32 	%f13, %f12, 0f3F800000;
	rcp.approx.ftz.f32 	%f14, %f13;
	fma.rn.f32 	%f15, %f14, 0fC0000000, 0f3F800000;
	setp.ge.f32 	%p2, %f10, 0f41102CB4;
	selp.f32 	%f16, 0f3F800000, %f15, %p2;
	copysign.f32 	%f17, %f9, %f16;
	mul.f32 	%f18, %f9, %f9;
	fma.rn.f32 	%f19, %f18, 0f3C80F082, 0fBD563CAE;
	fma.rn.f32 	%f20, %f19, %f18, 0f3E085941;
	fma.rn.f32 	%f21, %f20, %f18, 0fBEAAA9ED;
	fma.rn.f32 	%f22, %f21, %f18, 0f00000000;
	fma.rn.f32 	%f23, %f22, %f9, %f9;
	setp.ge.f32 	%p3, %f10, 0f3F19999A;
	selp.f32 	%f24, %f17, %f23, %p3;
	fma.rn.f32 	%f25, %f24, 0f447A0000, 0fBF800000;
	neg.f32 	%f26, %f25;
	mul.f32 	%f27, %f1, %f26;
	add.s64 	%rd18, %rd3, %rd7;
	st.global.f32 	[%rd18], %f27;
	mul.f32 	%f28, %f2, %f26;
	add.s64 	%rd19, %rd18, %rd9;
	st.global.f32 	[%rd19], %f28;
	mul.f32 	%f29, %f3, %f26;
	add.s64 	%rd20, %rd19, %rd9;
	st.global.f32 	[%rd20], %f29;
	add.s64 	%rd21, %rd20, %rd9;
	mov.b32 	%r15, 0;
	st.global.u32 	[%rd21], %r15;
	add.s32 	%r16, %r16, %r3;
	setp.lt.s32 	%p4, %r16, %r6;
	@%p4 bra 	$L__BB7_2;
$L__BB7_3:
	ret;

}
	// .globl	_Z14kernelgpuUbou4IfEvPT_S1_S1_S1_S1_S1_S1_S1_S1_S1_S0_iiiiiiii
.visible .entry _Z14kernelgpuUbou4IfEvPT_S1_S1_S1_S1_S1_S1_S1_S1_S1_S0_iiiiiiii(
	.param .u64 .ptr .align 1 _Z14kernelgpuUbou4IfEvPT_S1_S1_S1_S1_S1_S1_S1_S1_S1_S0_iiiiiiii_param_0,
	.param .u64 .ptr .align 1 _Z14kernelgpuUbou4IfEvPT_S1_S1_S1_S1_S1_S1_S1_S1_S1_S0_iiiiiiii_param_1,
	.param .u64 .ptr .align 1 _Z14kernelgpuUbou4IfEvPT_S1_S1_S1_S1_S1_S1_S1_S1_S1_S0_iiiiiiii_param_2,
	.param .u64 .ptr .align 1 _Z14kernelgpuUbou4IfEvPT_S1_S1_S1_S1_S1_S1_S1_S1_S1_S0_iiiiiiii_param_3,
	.param .u64 .ptr .align 1 _Z14kernelgpuUbou4IfEvPT_S1_S1_S1_S1_S1_S1_S1_S1_S1_S0_iiiiiiii_param_4,
	.param .u64 .ptr .align 1 _Z14kernelgpuUbou4IfEvPT_S1_S1_S1_S1_S1_S1_S1_S1_S1_S0_iiiiiiii_param_5,
	.param .u64 .ptr .align 1 _Z14kernelgpuUbou4IfEvPT_S1_S1_S1_S1_S1_S1_S1_S1_S1_S0_iiiiiiii_param_6,
	.param .u64 .ptr .align 1 _Z14kernelgpuUbou4IfEvPT_S1_S1_S1_S1_S1_S1_S1_S1_S1_S0_iiiiiiii_param_7,
	.param .u64 .ptr .align 1 _Z14kernelgpuUbou4IfEvPT_S1_S1_S1_S1_S1_S1_S1_S1_S1_S0_iiiiiiii_param_8,
	.param .u64 .ptr .align 1 _Z14kernelgpuUbou4IfEvPT_S1_S1_S1_S1_S1_S1_S1_S1_S1_S0_iiiiiiii_param_9,
	.param .f32 _Z14kernelgpuUbou4IfEvPT_S1_S1_S1_S1_S1_S1_S1_S1_S1_S0_iiiiiiii_param_10,
	.param .u32 _Z14kernelgpuUbou4IfEvPT_S1_S1_S1_S1_S1_S1_S1_S1_S1_S0_iiiiiiii_param_11,
	.param .u32 _Z14kernelgpuUbou4IfEvPT_S1_S1_S1_S1_S1_S1_S1_S1_S1_S0_iiiiiiii_param_12,
	.param .u32 _Z14kernelgpuUbou4IfEvPT_S1_S1_S1_S1_S1_S1_S1_S1_S1_S0_iiiiiiii_param_13,
	.param .u32 _Z14kernelgpuUbou4IfEvPT_S1_S1_S1_S1_S1_S1_S1_S1_S1_S0_iiiiiiii_param_14,
	.param .u32 _Z14kernelgpuUbou4IfEvPT_S1_S1_S1_S1_S1_S1_S1_S1_S1_S0_iiiiiiii_param_15,
	.param .u32 _Z14kernelgpuUbou4IfEvPT_S1_S1_S1_S1_S1_S1_S1_S1_S1_S0_iiiiiiii_param_16,
	.param .u32 _Z14kernelgpuUbou4IfEvPT_S1_S1_S1_S1_S1_S1_S1_S1_S1_S0_iiiiiiii_param_17,
	.param .u32 _Z14kernelgpuUbou4IfEvPT_S1_S1_S1_S1_S1_S1_S1_S1_S1_S0_iiiiiiii_param_18
)
{
	.reg .pred 	%p<3>;
	.reg .b32 	%r<13>;
	.reg .b32 	%f<3>;
	.reg .b64 	%rd<14>;

	ld.param.u64 	%rd3, [_Z14kernelgpuUbou4IfEvPT_S1_S1_S1_S1_S1_S1_S1_S1_S1_S0_iiiiiiii_param_0];
	ld.param.u64 	%rd4, [_Z14kernelgpuUbou4IfEvPT_S1_S1_S1_S1_S1_S1_S1_S1_S1_S0_iiiiiiii_param_2];
	ld.param.u32 	%r7, [_Z14kernelgpuUbou4IfEvPT_S1_S1_S1_S1_S1_S1_S1_S1_S1_S0_iiiiiiii_param_12];
	mov.u32 	%r8, %tid.x;
	mov.u32 	%r9, %ctaid.x;
	mov.u32 	%r1, %ntid.x;
	mad.lo.s32 	%r12, %r9, %r1, %r8;
	setp.ge.s32 	%p1, %r12, %r7;
	@%p1 bra 	$L__BB8_3;
	shl.b32 	%r3, %r7, 1;
	mov.u32 	%r10, %nctaid.x;
	mul.lo.s32 	%r4, %r1, %r10;
	cvta.to.global.u64 	%rd1, %rd4;
	cvta.to.global.u64 	%rd2, %rd3;
	mul.wide.s32 	%rd7, %r3, 4;
	mul.wide.s32 	%rd10, %r7, 4;
$L__BB8_2:
	mul.wide.s32 	%rd5, %r12, 4;
	add.s64 	%rd6, %rd1, %rd5;
	ld.global.f32 	%f1, [%rd6];
	add.s64 	%rd8, %rd6, %rd7;
	ld.global.f32 	%f2, [%rd8];
	add.s64 	%rd9, %rd2, %rd5;
	st.global.f32 	[%rd9], %f1;
	add.s64 	%rd11, %rd9, %rd10;
	mov.b32 	%r11, 0;
	st.global.u32 	[%rd11], %r11;
	add.s64 	%rd12, %rd11, %rd10;
	st.global.f32 	[%rd12], %f2;
	add.s64 	%rd13, %rd12, %rd10;
	st.global.u32 	[%rd13], %r11;
	add.s32 	%r12, %r12, %r4;
	setp.lt.s32 	%p2, %r12, %r7;
	@%p2 bra 	$L__BB8_2;
$L__BB8_3:
	ret;

}
	// .globl	_Z14kernelgpuUbou5IfEvPT_S1_S1_S1_S1_S1_S1_S1_S1_S1_S0_iiiiiiii
.visible .entry _Z14kernelgpuUbou5IfEvPT_S1_S1_S1_S1_S1_S1_S1_S1_S1_S0_iiiiiiii(
	.param .u64 .ptr .align 1 _Z14kernelgpuUbou5IfEvPT_S1_S1_S1_S1_S1_S1_S1_S1_S1_S0_iiiiiiii_param_0,
	.param .u64 .ptr .align 1 _Z14kernelgpuUbou5IfEvPT_S1_S1_S1_S1_S1_S1_S1_S1_S1_S0_iiiiiiii_param_1,
	.param .u64 .ptr .align 1 _Z14kernelgpuUbou5IfEvPT_S1_S1_S1_S1_S1_S1_S1_S1_S1_S0_iiiiiiii_param_2,
	.param .u64 .ptr .align 1 _Z14kernelgpuUbou5IfEvPT_S1_S1_S1_S1_S1_S1_S1_S1_S1_S0_iiiiiiii_param_3,
	.param .u64 .ptr .align 1 _Z14kernelgpuUbou5IfEvPT_S1_S1_S1_S1_S1_S1_S1_S1_S1_S0_iiiiiiii_param_4,
	.param .u64 .ptr .align 1 _Z14kernelgpuUbou5IfEvPT_S1_S1_S1_S1_S1_S1_S1_S1_S1_S0_iiiiiiii_param_5,
	.param .u64 .ptr .align 1 _Z14kernelgpuUbou5IfEvPT_S1_S1_S1_S1_S1_S1_S1_S1_S1_S0_iiiiiiii_param_6,
	.param .u64 .ptr .align 1 _Z14kernelgpuUbou5IfEvPT_S1_S1_S1_S1_S1_S1_S1_S1_S1_S0_iiiiiiii_param_7,
	.param .u64 .ptr .align 1 _Z14kernelgpuUbou5IfEvPT_S1_S1_S1_S1_S1_S1_S1_S1_S1_S0_iiiiiiii_param_8,
	.param .u64 .ptr .align 1 _Z14kernelgpuUbou5IfEvPT_S1_S1_S1_S1_S1_S1_S1_S1_S1_S0_iiiiiiii_param_9,
	.param .f32 _Z14kernelgpuUbou5IfEvPT_S1_S1_S1_S1_S1_S1_S1_S1_S1_S0_iiiiiiii_param_10,
	.param .u32 _Z14kernelgpuUbou5IfEvPT_S1_S1_S1_S1_S1_S1_S1_S1_S1_S0_iiiiiiii_param_11,
	.param .u32 _Z14kernelgpuUbou5IfEvPT_S1_S1_S1_S1_S1_S1_S1_S1_S1_S0_iiiiiiii_param_12,
	.param .u32 _Z14kernelgpuUbou5IfEvPT_S1_S1_S1_S1_S1_S1_S1_S1_S1_S0_iiiiiiii_param_13,
	.param .u32 _Z14kernelgpuUbou5IfEvPT_S1_S1_S1_S1_S1_S1_S1_S1_S1_S0_iiiiiiii_param_14,
	.param .u32 _Z14kernelgpuUbou5IfEvPT_S1_S1_S1_S1_S1_S1_S1_S1_S1_S0_iiiiiiii_param_15,
	.param .u32 _Z14kernelgpuUbou5IfEvPT_S1_S1_S1_S1_S1_S1_S1_S1_S1_S0_iiiiiiii_param_16,
	.param .u32 _Z14kernelgpuUbou5IfEvPT_S1_S1_S1_S1_S1_S1_S1_S1_S1_S0_iiiiiiii_param_17,
	.param .u32 _Z14kernelgpuUbou5IfEvPT_S1_S1_S1_S1_S1_S1_S1_S1_S1_S0_iiiiiiii_param_18
)
{
	.reg .pred 	%p<5>;
	.reg .b32 	%r<18>;
	.reg .b32 	%f<31>;
	.reg .b64 	%rd<23>;

	ld.param.u64 	%rd4, [_Z14kernelgpuUbou5IfEvPT_S1_S1_S1_S1_S1_S1_S1_S1_S1_S0_iiiiiiii_param_0];
	ld.param.u64 	%rd5, [_Z14kernelgpuUbou5IfEvPT_S1_S1_S1_S1_S1_S1_S1_S1_S1_S0_iiiiiiii_param_2];
	ld.param.u64 	%rd6, [_Z14kernelgpuUbou5IfEvPT_S1_S1_S1_S1_S1_S1_S1_S1_S1_S0_iiiiiiii_param_6];
	ld.param.u32 	%r6, [_Z14kernelgpuUbou5IfEvPT_S1_S1_S1_S1_S1_S1_S1_S1_S1_S0_iiiiiiii_param_12];
	mov.u32 	%r7, %tid.x;
	mov.u32 	%r8, %ctaid.x;
	mov.u32 	%r1, %ntid.x;
	mad.lo.s32 	%r17, %r8, %r1, %r7;
	setp.ge.s32 	%p1, %r17, %r6;
	@%p1 bra 	$L__BB9_3;
	cvta.to.global.u64 	%rd1, %rd5;
	mov.u32 	%r9, %nctaid.x;
	mul.lo.s32 	%r3, %r1, %r9;
	cvta.to.global.u64 	%rd2, %rd6;
	cvta.to.global.u64 	%rd3, %rd4;
	mul.wide.s32 	%rd9, %r6, 4;
	shl.b32 	%r10, %r6, 1;
	shl.b32 	%r13, %r6, 2;
$L__BB9_2:
	mul.wide.s32 	%rd7, %r17, 4;
	add.s64 	%rd8, %rd1, %rd7;
	ld.global.f32 	%f1, [%rd8];
	add.s64 	%rd10, %rd8, %rd9;
	ld.global.f32 	%f2, [%rd10];
	add.s32 	%r11, %r17, %r10;
	add.s64 	%rd11, %rd10, %rd9;
	ld.global.f32 	%f3, [%rd11];
	add.s32 	%r12, %r11, %r6;
	add.s64 	%rd12, %rd11, %rd9;
	ld.global.f32 	%f4, [%rd12];
	add.s32 	%r14, %r12, %r13;
	mul.wide.s32 	%rd13, %r14, 4;
	add.s64 	%rd14, %rd1, %rd13;
	ld.global.f32 	%f5, [%rd14];
	shl.b32 	%r15, %r6, 3;
	add.s32 	%r16, %r15, %r12;
	mul.wide.s32 	%rd15, %r16, 4;
	add.s64 	%rd16, %rd1, %rd15;
	ld.global.f32 	%f6, [%rd16];
	add.s64 	%rd17, %rd2, %rd7;
	ld.global.f32 	%f7, [%rd17];
	add.s64 	%rd18, %rd17, %rd9;
	ld.global.f32 	%f8, [%rd18];
	mul.f32 	%f9, %f6, %f8;
	fma.rn.f32 	%f10, %f5, %f7, %f9;
	abs.f32 	%f11, %f10;
	mul.f32 	%f12, %f11, 0f4038AA3B;
	ex2.approx.ftz.f32 	%f13, %f12;
	add.f32 	%f14, %f13, 0f3F800000;
	rcp.approx.ftz.f32 	%f15, %f14;
	fma.rn.f32 	%f16, %f15, 0fC0000000, 0f3F800000;
	setp.ge.f32 	%p2, %f11, 0f41102CB4;
	selp.f32 	%f17, 0f3F800000, %f16, %p2;
	copysign.f32 	%f18, %f10, %f17;
	mul.f32 	%f19, %f10, %f10;
	fma.rn.f32 	%f20, %f19, 0f3C80F082, 0fBD563CAE;
	fma.rn.f32 	%f21, %f20, %f19, 0f3E085941;
	fma.rn.f32 	%f22, %f21, %f19, 0fBEAAA9ED;
	fma.rn.f32 	%f23, %f22, %f19, 0f00000000;
	fma.rn.f32 	%f24, %f23, %f10, %f10;
	setp.ge.f32 	%p3, %f11, 0f3F19999A;
	selp.f32 	%f25, %f18, %f24, %p3;
	fma.rn.f32 	%f26, %f25, 0f447A0000, 0fBF800000;
	neg.f32 	%f27, %f26;
	mul.f32 	%f28, %f1, %f27;
	add.s64 	%rd19, %rd3, %rd7;
	st.global.f32 	[%rd19], %f28;
	mul.f32 	%f29, %f2, %f27;
	add.s64 	%rd20, %rd19, %rd9;
	st.global.f32 	[%rd20], %f29;
	mul.f32 	%f30, %f3, %f27;
	add.s64 	%rd21, %rd20, %rd9;
	st.global.f32 	[%rd21], %f30;
	add.s64 	%rd22, %rd21, %rd9;
	st.global.f32 	[%rd22], %f4;
	add.s32 	%r17, %r17, %r3;
	setp.lt.s32 	%p4, %r17, %r6;
	@%p4 bra 	$L__BB9_2;
$L__BB9_3:
	ret;

}


// ===== COMPILED SASS (sm_100) =====

	.target	sm_100

	.elftype	@"ET_EXEC"


//--------------------- .note.nv.tkinfo           --------------------------
	.section	.note.nv.tkinfo,"",@"SHT_NOTE"
	.sectionflags	@"SHF_NOTE_NV_TKINFO"
	.tkinfo
        /*0018*/ 	.word	0x00000002
        /*0030*/ 	.string	""
        /*0030*/ 	.string	"ptxas"
        /*0030*/ 	.string	"Cuda compilation tools, release 13.0, V13.0.88"
        /*0030*/ 	.string	"Build cuda_13.0.r13.0/compiler.36424714_0"
        /*0030*/ 	.string	"-arch sm_100 -m 64 "



//--------------------- .note.nv.cuinfo           --------------------------
	.section	.note.nv.cuinfo,"",@"SHT_NOTE"
	.sectionflags	@"SHF_NOTE_NV_CUINFO"
        /*0018*/ 	.short	0x0002
        /*001a*/ 	.short	0x0064
        /*001c*/ 	.short	0x0082
	.zero		2


//--------------------- .nv.info                  --------------------------
	.section	.nv.info,"",@"SHT_CUDA_INFO"
	.align	4


	//----- nvinfo : EIATTR_REGCOUNT
	.align		4
        /*0000*/ 	.byte	0x04, 0x2f
        /*0002*/ 	.short	(.L_1 - .L_0)
	.align		4
.L_0:
        /*0004*/ 	.word	index@(_Z14kernelgpuUbou1IdEvPT_S1_S1_S1_S1_S1_S1_S1_S1_S1_S0_iiiiiiii)
        /*0008*/ 	.word	0x00000020


	//----- nvinfo : EIATTR_FRAME_SIZE
	.align		4
.L_1:
        /*000c*/ 	.byte	0x04, 0x11
        /*000e*/ 	.short	(.L_3 - .L_2)
	.align		4
.L_2:
        /*0010*/ 	.word	index@($__internal_1_$__cuda_sm20_div_rn_f64_full)
        /*0014*/ 	.word	0x00000000


	//----- nvinfo : EIATTR_FRAME_SIZE
	.align		4
.L_3:
        /*0018*/ 	.byte	0x04, 0x11
        /*001a*/ 	.short	(.L_5 - .L_4)
	.align		4
.L_4:
        /*001c*/ 	.word	index@(_Z14kernelgpuUbou1IdEvPT_S1_S1_S1_S1_S1_S1_S1_S1_S1_S0_iiiiiiii)
        /*0020*/ 	.word	0x00000000


	//----- nvinfo : EIATTR_REGCOUNT
	.align		4
.L_5:
        /*0024*/ 	.byte	0x04, 0x2f
        /*0026*/ 	.short	(.L_7 - .L_6)
	.align		4
.L_6:
        /*0028*/ 	.word	index@(_Z14kernelgpuUbou2IdEvPT_S1_S1_S1_S1_S1_S1_S1_S1_S1_S0_iiiiiiii)
        /*002c*/ 	.word	0x0000001a


	//----- nvinfo : EIATTR_FRAME_SIZE
	.align		4
.L_7:
        /*0030*/ 	.byte	0x04, 0x11
        /*0032*/ 	.short	(.L_9 - .L_8)
	.align		4
.L_8:
        /*0034*/ 	.word	index@(_Z14kernelgpuUbou2IdEvPT_S1_S1_S1_S1_S1_S1_S1_S1_S1_S0_iiiiiiii)
        /*0038*/ 	.word	0x00000000


	//----- nvinfo : EIATTR_REGCOUNT
	.align		4
.L_9:
        /*003c*/ 	.byte	0x04, 0x2f
        /*003e*/ 	.short	(.L_11 - .L_10)
	.align		4
.L_10:
        /*0040*/ 	.word	index@(_Z14kernelgpuUbou3IdEvPT_S1_S1_S1_S1_S1_S1_S1_S1_S1_S0_iiiiiiii)
        /*0044*/ 	.word	0x0000001c


	//----- nvinfo : EIATTR_FRAME_SIZE
	.align		4
.L_11:
        /*0048*/ 	.byte	0x04, 0x11
        /*004a*/ 	.short	(.L_13 - .L_12)
	.align		4
.L_12:
        /*004c*/ 	.word	index@(_Z14kernelgpuUbou3IdEvPT_S1_S1_S1_S1_S1_S1_S1_S1_S1_S0_iiiiiiii)
        /*0050*/ 	.word	0x00000000


	//----- nvinfo : EIATTR_REGCOUNT
	.align		4
.L_13:
        /*0054*/ 	.byte	0x04, 0x2f
        /*0056*/ 	.short	(.L_15 - .L_14)
	.align		4
.L_14:
        /*0058*/ 	.word	index@(_Z14kernelgpuUbou4IdEvPT_S1_S1_S1_S1_S1_S1_S1_S1_S1_S0_iiiiiiii)
        /*005c*/ 	.word	0x0000001a


	//----- nvinfo : EIATTR_FRAME_SIZE
	.align		4
.L_15:
        /*0060*/ 	.byte	0x04, 0x11
        /*0062*/ 	.short	(.L_17 - .L_16)
	.align		4
.L_16:
        /*0064*/ 	.word	index@(_Z14kernelgpuUbou4IdEvPT_S1_S1_S1_S1_S1_S1_S1_S1_S1_S0_iiiiiiii)
        /*0068*/ 	.word	0x00000000


	//----- nvinfo : EIATTR_REGCOUNT
	.align		4
.L_17:
        /*006c*/ 	.byte	0x04, 0x2f
        /*006e*/ 	.short	(.L_19 - .L_18)
	.align		4
.L_18:
        /*0070*/ 	.word	index@(_Z14kernelgpuUbou5IdEvPT_S1_S1_S1_S1_S1_S1_S1_S1_S1_S0_iiiiiiii)
        /*0074*/ 	.word	0x00000020


	//----- nvinfo : EIATTR_FRAME_SIZE
	.align		4
.L_19:
        /*0078*/ 	.byte	0x04, 0x11
        /*007a*/ 	.short	(.L_21 - .L_20)
	.align		4
.L_20:
        /*007c*/ 	.word	index@(_Z14kernelgpuUbou5IdEvPT_S1_S1_S1_S1_S1_S1_S1_S1_S1_S0_iiiiiiii)
        /*0080*/ 	.word	0x00000000


	//----- nvinfo : EIATTR_REGCOUNT
	.align		4
.L_21:
        /*0084*/ 	.byte	0x04, 0x2f
        /*0086*/ 	.short	(.L_23 - .L_22)
	.align		4
.L_22:
        /*0088*/ 	.word	index@(_Z14kernelgpuUbou1IfEvPT_S1_S1_S1_S1_S1_S1_S1_S1_S1_S0_iiiiiiii)
        /*008c*/ 	.word	0x0000001c


	//----- nvinfo : EIATTR_FRAME_SIZE
	.align		4
.L_23:
        /*0090*/ 	.byte	0x04, 0x11
        /*0092*/ 	.short	(.L_25 - .L_24)
	.align		4
.L_24:
        /*0094*/ 	.word	index@($__internal_0_$__cuda_sm3x_div_rn_noftz_f32_slowpath)
        /*0098*/ 	.word	0x00000000


	//----- nvinfo : EIATTR_FRAME_SIZE
	.align		4
.L_25:
        /*009c*/ 	.byte	0x04, 0x11
        /*009e*/ 	.short	(.L_27 - .L_26)
	.align		4
.L_26:
        /*00a0*/ 	.word	index@(_Z14kernelgpuUbou1IfEvPT_S1_S1_S1_S1_S1_S1_S1_S1_S1_S0_iiiiiiii)
        /*00a4*/ 	.word	0x00000000


	//----- nvinfo : EIATTR_REGCOUNT
	.align		4
.L_27:
        /*00a8*/ 	.byte	0x04, 0x2f
        /*00aa*/ 	.short	(.L_29 - .L_28)
	.align		4
.L_28:
        /*00ac*/ 	.word	index@(_Z14kernelgpuUbou2IfEvPT_S1_S1_S1_S1_S1_S1_S1_S1_S1_S0_iiiiiiii)
        /*00b0*/ 	.word	0x0000001a


	//----- nvinfo : EIATTR_FRAME_SIZE
	.align		4
.L_29:
        /*00b4*/ 	.byte	0x04, 0x11
        /*00b6*/ 	.short	(.L_31 - .L_30)
	.align		4
.L_30:
        /*00b8*/ 	.word	index@(_Z14kernelgpuUbou2IfEvPT_S1_S1_S1_S1_S1_S1_S1_S1_S1_S0_iiiiiiii)
        /*00bc*/ 	.word	0x00000000


	//----- nvinfo : EIATTR_REGCOUNT
	.align		4
.L_31:
        /*00c0*/ 	.byte	0x04, 0x2f
        /*00c2*/ 	.short	(.L_33 - .L_32)
	.align		4
.L_32:
        /*00c4*/ 	.word	index@(_Z14kernelgpuUbou3IfEvPT_S1_S1_S1_S1_S1_S1_S1_S1_S1_S0_iiiiiiii)
        /*00c8*/ 	.word	0x0000001e


	//----- nvinfo : EIATTR_FRAME_SIZE
	.align		4
.L_33:
        /*00cc*/ 	.byte	0x04, 0x11
        /*00ce*/ 	.short	(.L_35 - .L_34)
	.align		4
.L_34:
        /*00d0*/ 	.word	index@(_Z14kernelgpuUbou3IfEvPT_S1_S1_S1_S1_S1_S1_S1_S1_S1_S0_iiiiiiii)
        /*00d4*/ 	.word	0x00000000


	//----- nvinfo : EIATTR_REGCOUNT
	.align		4
.L_35:
        /*00d8*/ 	.byte	0x04, 0x2f
        /*00da*/ 	.short	(.L_37 - .L_36)
	.align		4
.L_36:
        /*00dc*/ 	.word	index@(_Z14kernelgpuUbou4IfEvPT_S1_S1_S1_S1_S1_S1_S1_S1_S1_S0_iiiiiiii)
        /*00e0*/ 	.word	0x0000001a


	//----- nvinfo : EIATTR_FRAME_SIZE
	.align		4
.L_37:
        /*00e4*/ 	.byte	0x04, 0x11
        /*00e6*/ 	.short	(.L_39 - .L_38)
	.align		4
.L_38:
        /*00e8*/ 	.word	index@(_Z14kernelgpuUbou4IfEvPT_S1_S1_S1_S1_S1_S1_S1_S1_S1_S0_iiiiiiii)
        /*00ec*/ 	.word	0x00000000


	//----- nvinfo : EIATTR_REGCOUNT
	.align		4
.L_39:
        /*00f0*/ 	.byte	0x04, 0x2f
        /*00f2*/ 	.short	(.L_41 - .L_40)
	.align		4
.L_40:
        /*00f4*/ 	.word	index@(_Z14kernelgpuUbou5IfEvPT_S1_S1_S1_S1_S1_S1_S1_S1_S1_S0_iiiiiiii)
        /*00f8*/ 	.word	0x00000020


	//----- nvinfo : EIATTR_FRAME_SIZE
	.align		4
.L_41:
        /*00fc*/ 	.byte	0x04, 0x11
        /*00fe*/ 	.short	(.L_43 - .L_42)
	.align		4
.L_42:
        /*0100*/ 	.word	index@(_Z14kernelgpuUbou5IfEvPT_S1_S1_S1_S1_S1_S1_S1_S1_S1_S0_iiiiiiii)
        /*0104*/ 	.word	0x00000000


	//----- nvinfo : EIATTR_MIN_STACK_SIZE
	.align		4
.L_43:
        /*0108*/ 	.byte	0x04, 0x12
        /*010a*/ 	.short	(.L_45 - .L_44)
	.align		4
.L_44:
        /*010c*/ 	.word	index@(_Z14kernelgpuUbou5IfEvPT_S1_S1_S1_S1_S1_S1_S1_S1_S1_S0_iiiiiiii)
        /*0110*/ 	.word	0x00000000


	//----- nvinfo : EIATTR_MIN_STACK_SIZE
	.align		4
.L_45:
        /*0114*/ 	.byte	0x04, 0x12
        /*0116*/ 	.short	(.L_47 - .L_46)
	.align		4
.L_46:
        /*0118*/ 	.word	index@(_Z14kernelgpuUbou4IfEvPT_S1_S1_S1_S1_S1_S1_S1_S1_S1_S0_iiiiiiii)
        /*011c*/ 	.word	0x00000000


	//----- nvinfo : EIATTR_MIN_STACK_SIZE
	.align		4
.L_47:
        /*0120*/ 	.byte	0x04, 0x12
        /*0122*/ 	.short	(.L_49 - .L_48)
	.align		4
.L_48:
        /*0124*/ 	.word	index@(_Z14kernelgpuUbou3IfEvPT_S1_S1_S1_S1_S1_S1_S1_S1_S1_S0_iiiiiiii)
        /*0128*/ 	.word	0x00000000


	//----- nvinfo : EIATTR_MIN_STACK_SIZE
	.align		4
.L_49:
        /*012c*/ 	.byte	0x04, 0x12
        /*012e*/ 	.short	(.L_51 - .L_50)
	.align		4
.L_50:
        /*0130*/ 	.word	index@(_Z14kernelgpuUbou2IfEvPT_S1_S1_S1_S1_S1_S1_S1_S1_S1_S0_iiiiiiii)
        /*0134*/ 	.word	0x00000000


	//----- nvinfo : EIATTR_MIN_STACK_SIZE
	.align		4
.L_51:
        /*0138*/ 	.byte	0x04, 0x12
        /*013a*/ 	.short	(.L_53 - .L_52)
	.align		4
.L_52:
        /*013c*/ 	.word	index@(_Z14kernelgpuUbou1IfEvPT_S1_S1_S1_S1_S1_S1_S1_S1_S1_S0_iiiiiiii)
        /*0140*/ 	.word	0x00000000


	//----- nvinfo : EIATTR_MIN_STACK_SIZE
	.align		4
.L_53:
        /*0144*/ 	.byte	0x04, 0x12
        /*0146*/ 	.short	(.L_55 - .L_54)
	.align		4
.L_54:
        /*0148*/ 	.word	index@(_Z14kernelgpuUbou5IdEvPT_S1_S1_S1_S1_S1_S1_S1_S1_S1_S0_iiiiiiii)
        /*014c*/ 	.word	0x00000000


	//----- nvinfo : EIATTR_MIN_STACK_SIZE
	.align		4
.L_55:
        /*0150*/ 	.byte	0x04, 0x12
        /*0152*/ 	.short	(.L_57 - .L_56)
	.align		4
.L_56:
        /*0154*/ 	.word	index@(_Z14kernelgpuUbou4IdEvPT_S1_S1_S1_S1_S1_S1_S1_S1_S1_S0_iiiiiiii)
        /*0158*/ 	.word	0x00000000


	//----- nvinfo : EIATTR_MIN_STACK_SIZE
	.align		4
.L_57:
        /*015c*/ 	.byte	0x04, 0x12
        /*015e*/ 	.short	(.L_59 - .L_58)
	.align		4
.L_58:
        /*0160*/ 	.word	index@(_Z14kernelgpuUbou3IdEvPT_S1_S1_S1_S1_S1_S1_S1_S1_S1_S0_iiiiiiii)
        /*0164*/ 	.word	0x00000000


	//----- nvinfo : EIATTR_MIN_STACK_SIZE
	.align		4
.L_59:
        /*0168*/ 	.byte	0x04, 0x12
        /*016a*/ 	.short	(.L_61 - .L_60)
	.align		4
.L_60:
        /*016c*/ 	.word	index@(_Z14kernelgpuUbou2IdEvPT_S1_S1_S1_S1_S1_S1_S1_S1_S1_S0_iiiiiiii)
        /*0170*/ 	.word	0x00000000


	//----- nvinfo : EIATTR_MIN_STACK_SIZE
	.align		4
.L_61:
        /*0174*/ 	.byte	0x04, 0x12
        /*0176*/ 	.short	(.L_63 - .L_62)
	.align		4
.L_62:
        /*0178*/ 	.word	index@(_Z14kernelgpuUbou1IdEvPT_S1_S1_S1_S1_S1_S1_S1_S1_S1_S0_iiiiiiii)
        /*017c*/ 	.word	0x00000000
.L_63:


//--------------------- .nv.compat                --------------------------
	.section	.nv.compat,"",@"SHT_CUDA_COMPAT_INFO"
	.align	4
        /*0000*/ 	.byte	0x02, 0x09, 0x00, 0x00, 0x02, 0x02, 0x01, 0x00, 0x02, 0x05, 0x05, 0x00, 0x03, 0x07, 0x01, 0x01
        /*0010*/ 	.byte	0x02, 0x03, 0x00, 0x00, 0x02, 0x06, 0x01, 0x00, 0x04, 0x0b, 0x08, 0x00, 0x01, 0x00, 0x00, 0x00
        /*0020*/ 	.byte	0x00, 0x00, 0x00, 0x00


//--------------------- .nv.info._Z14kernelgpuUbou5IfEvPT_S1_S1_S1_S1_S1_S1_S1_S1_S1_S0_iiiiiiii --------------------------
	.section	.nv.info._Z14kernelgpuUbou5IfEvPT_S1_S1_S1_S1_S1_S1_S1_S1_S1_S0_iiiiiiii,"",@"SHT_CUDA_INFO"
	.sectionflags	@""
	.align	4


	//----- nvinfo : EIATTR_CUDA_API_VERSION
	.align		4
        /*0000*/ 	.byte	0x04, 0x37
        /*0002*/ 	.short	(.L_65 - .L_64)
.L_64:
        /*0004*/ 	.word	0x00000082


	//----- nvinfo : EIATTR_KPARAM_INFO
	.align		4
.L_65:
        /*0008*/ 	.byte	0x04, 0x17
        /*000a*/ 	.short	(.L_67 - .L_66)
.L_66:
        /*000c*/ 	.word	0x00000000
        /*0010*/ 	.short	0x0012
        /*0012*/ 	.short	0x0070
        /*0014*/ 	.byte	0x00, 0xf0, 0x11, 0x00


	//----- nvinfo : EIATTR_KPARAM_INFO
	.align		4
.L_67:
        /*0018*/ 	.byte	0x04, 0x17
        /*001a*/ 	.short	(.L_69 - .L_68)
.L_68:
        /*001c*/ 	.word	0x00000000
        /*0020*/ 	.short	0x0011
        /*0022*/ 	.short	0x006c
        /*0024*/ 	.byte	0x00, 0xf0, 0x11, 0x00


	//----- nvinfo : EIATTR_KPARAM_INFO
	.align		4
.L_69:
        /*0028*/ 	.byte	0x04, 0x17
        /*002a*/ 	.short	(.L_71 - .L_70)
.L_70:
        /*002c*/ 	.word	0x00000000
        /*0030*/ 	.short	0x0010
        /*0032*/ 	.short	0x0068
        /*0034*/ 	.byte	0x00, 0xf0, 0x11, 0x00


	//----- nvinfo : EIATTR_KPARAM_INFO
	.align		4
.L_71:
        /*0038*/ 	.byte	0x04, 0x17
        /*003a*/ 	.short	(.L_73 - .L_72)
.L_72:
        /*003c*/ 	.word	0x00000000
        /*0040*/ 	.short	0x000f
        /*0042*/ 	.short	0x0064
        /*0044*/ 	.byte	0x00, 0xf0, 0x11, 0x00


	//----- nvinfo : EIATTR_KPARAM_INFO
	.align		4
.L_73:
        /*0048*/ 	.byte	0x04, 0x17
        /*004a*/ 	.short	(.L_75 - .L_74)
.L_74:
        /*004c*/ 	.word	0x00000000
        /*0050*/ 	.short	0x000e
        /*0052*/ 	.short	0x0060
        /*0054*/ 	.byte	0x00, 0xf0, 0x11, 0x00


	//----- nvinfo : EIATTR_KPARAM_INFO
	.align		4
.L_75:
        /*0058*/ 	.byte	0x04, 0x17
        /*005a*/ 	.short	(.L_77 - .L_76)
.L_76:
        /*005c*/ 	.word	0x00000000
        /*0060*/ 	.short	0x000d
        /*0062*/ 	.short	0x005c
        /*0064*/ 	.byte	0x00, 0xf0, 0x11, 0x00


	//----- nvinfo : EIATTR_KPARAM_INFO
	.align		4
.L_77:
        /*0068*/ 	.byte	0x04, 0x17
        /*006a*/ 	.short	(.L_79 - .L_78)
.L_78:
        /*006c*/ 	.word	0x00000000
        /*0070*/ 	.short	0x000c
        /*0072*/ 	.short	0x0058
        /*0074*/ 	.byte	0x00, 0xf0, 0x11, 0x00


	//----- nvinfo : EIATTR_KPARAM_INFO
	.align		4
.L_79:
        /*0078*/ 	.byte	0x04, 0x17
        /*007a*/ 	.short	(.L_81 - .L_80)
.L_80:
        /*007c*/ 	.word	0x00000000
        /*0080*/ 	.short	0x000b
        /*0082*/ 	.short	0x0054
        /*0084*/ 	.byte	0x00, 0xf0, 0x11, 0x00


	//----- nvinfo : EIATTR_KPARAM_INFO
	.align		4
.L_81:
        /*0088*/ 	.byte	0x04, 0x17
        /*008a*/ 	.short	(.L_83 - .L_82)
.L_82:
        /*008c*/ 	.word	0x00000000
        /*0090*/ 	.short	0x000a
        /*0092*/ 	.short	0x0050
        /*0094*/ 	.byte	0x00, 0xf0, 0x11, 0x00


	//----- nvinfo : EIATTR_KPARAM_INFO
	.align		4
.L_83:
        /*0098*/ 	.byte	0x04, 0x17
        /*009a*/ 	.short	(.L_85 - .L_84)
.L_84:
        /*009c*/ 	.word	0x00000000
        /*00a0*/ 	.short	0x0009
        /*00a2*/ 	.short	0x0048
        /*00a4*/ 	.byte	0x00, 0xf5, 0x21, 0x00


	//----- nvinfo : EIATTR_KPARAM_INFO
	.align		4
.L_85:
        /*00a8*/ 	.byte	0x04, 0x17
        /*00aa*/ 	.short	(.L_87 - .L_86)
.L_86:
        /*00ac*/ 	.word	0x00000000
        /*00b0*/ 	.short	0x0008
        /*00b2*/ 	.short	0x0040
        /*00b4*/ 	.byte	0x00, 0xf5, 0x21, 0x00


	//----- nvinfo : EIATTR_KPARAM_INFO
	.align		4
.L_87:
        /*00b8*/ 	.byte	0x04, 0x17
        /*00ba*/ 	.short	(.L_89 - .L_88)
.L_88:
        /*00bc*/ 	.word	0x00000000
        /*00c0*/ 	.short	0x0007
        /*00c2*/ 	.short	0x0038
        /*00c4*/ 	.byte	0x00, 0xf5, 0x21, 0x00


	//----- nvinfo : EIATTR_KPARAM_INFO
	.align		4
.L_89:
        /*00c8*/ 	.byte	0x04, 0x17
        /*00ca*/ 	.short	(.L_91 - .L_90)
.L_90:
        /*00cc*/ 	.word	0x00000000
        /*00d0*/ 	.short	0x0006
        /*00d2*/ 	.short	0x0030
        /*00d4*/ 	.byte	0x00, 0xf5, 0x21, 0x00


	//----- nvinfo : EIATTR_KPARAM_INFO
	.align		4
.L_91:
        /*00d8*/ 	.byte	0x04, 0x17
        /*00da*/ 	.short	(.L_93 - .L_92)
.L_92:
        /*00dc*/ 	.word	0x00000000
        /*00e0*/ 	.short	0x0005
        /*00e2*/ 	.short	0x0028
        /*00e4*/ 	.byte	0x00, 0xf5, 0x21, 0x00


	//----- nvinfo : EIATTR_KPARAM_INFO
	.align		4
.L_93:
        /*00e8*/ 	.byte	0x04, 0x17
        /*00ea*/ 	.short	(.L_95 - .L_94)
.L_94:
        /*00ec*/ 	.word	0x00000000
        /*00f0*/ 	.short	0x0004
        /*00f2*/ 	.short	0x0020
        /*00f4*/ 	.byte	0x00, 0xf5, 0x21, 0x00


	//----- nvinfo : EIATTR_KPARAM_INFO
	.align		4
.L_95:
        /*00f8*/ 	.byte	0x04, 0x17
        /*00fa*/ 	.short	(.L_97 - .L_96)
.L_96:
        /*00fc*/ 	.word	0x00000000
        /*0100*/ 	.short	0x0003
        /*0102*/ 	.short	0x0018
        /*0104*/ 	.byte	0x00, 0xf5, 0x21, 0x00


	//----- nvinfo : EIATTR_KPARAM_INFO
	.align		4
.L_97:
        /*0108*/ 	.byte	0x04, 0x17
        /*010a*/ 	.short	(.L_99 - .L_98)
.L_98:
        /*010c*/ 	.word	0x00000000
        /*0110*/ 	.short	0x0002
        /*0112*/ 	.short	0x0010
        /*0114*/ 	.byte	0x00, 0xf5, 0x21, 0x00


	//----- nvinfo : EIATTR_KPARAM_INFO
	.align		4
.L_99:
        /*0118*/ 	.byte	0x04, 0x17
        /*011a*/ 	.short	(.L_101 - .L_100)
.L_100:
        /*011c*/ 	.word	0x00000000
        /*0120*/ 	.short	0x0001
        /*0122*/ 	.short	0x0008
        /*0124*/ 	.byte	0x00, 0xf5, 0x21, 0x00


	//----- nvinfo : EIATTR_KPARAM_INFO
	.align		4
.L_101:
        /*0128*/ 	.byte	0x04, 0x17
        /*012a*/ 	.short	(.L_103 - .L_102)
.L_102:
        /*012c*/ 	.word	0x00000000
        /*0130*/ 	.short	0x0000
        /*0132*/ 	.short	0x0000
        /*0134*/ 	.byte	0x00, 0xf5, 0x21, 0x00


	//----- nvinfo : EIATTR_SPARSE_MMA_MASK
	.align		4
.L_103:
        /*0138*/ 	.byte	0x03, 0x50
        /*013a*/ 	.short	0x0000


	//----- nvinfo : EIATTR_MAXREG_COUNT
	.align		4
        /*013c*/ 	.byte	0x03, 0x1b
        /*013e*/ 	.short	0x00ff


	//----- nvinfo : EIATTR_MERCURY_ISA_VERSION
	.align		4
        /*0140*/ 	.byte	0x03, 0x5f
        /*0142*/ 	.short	0x0101


	//----- nvinfo : EIATTR_VRC_CTA_INIT_COUNT
	.align		4
        /*0144*/ 	.byte	0x02, 0x4a
	.zero		1
	.zero		1


	//----- nvinfo : EIATTR_EXIT_INSTR_OFFSETS
	.align		4
        /*0148*/ 	.byte	0x04, 0x1c
        /*014a*/ 	.short	(.L_105 - .L_104)


	//   ....[0]....
.L_104:
        /*014c*/ 	.word	0x00000070


	//   ....[1]....
        /*0150*/ 	.word	0x00000440


	//----- nvinfo : EIATTR_CRS_STACK_SIZE
	.align		4
.L_105:
        /*0154*/ 	.byte	0x04, 0x1e
        /*0156*/ 	.short	(.L_107 - .L_106)
.L_106:
        /*0158*/ 	.word	0x00000000


	//----- nvinfo : EIATTR_CBANK_PARAM_SIZE
	.align		4
.L_107:
        /*015c*/ 	.byte	0x03, 0x19
        /*015e*/ 	.short	0x0074


	//----- nvinfo : EIATTR_PARAM_CBANK
	.align		4
        /*0160*/ 	.byte	0x04, 0x0a
        /*0162*/ 	.short	(.L_109 - .L_108)
	.align		4
.L_108:
        /*0164*/ 	.word	index@(.nv.constant0._Z14kernelgpuUbou5IfEvPT_S1_S1_S1_S1_S1_S1_S1_S1_S1_S0_iiiiiiii)
        /*0168*/ 	.short	0x0380
        /*016a*/ 	.short	0x0074


	//----- nvinfo : EIATTR_SW_WAR
	.align		4
.L_109:
        /*016c*/ 	.byte	0x04, 0x36
        /*016e*/ 	.short	(.L_111 - .L_110)
.L_110:
        /*0170*/ 	.word	0x00000008
.L_111:


//--------------------- .nv.info._Z14kernelgpuUbou4IfEvPT_S1_S1_S1_S1_S1_S1_S1_S1_S1_S0_iiiiiiii --------------------------
	.section	.nv.info._Z14kernelgpuUbou4IfEvPT_S1_S1_S1_S1_S1_S1_S1_S1_S1_S0_iiiiiiii,"",@"SHT_CUDA_INFO"
	.sectionflags	@""
	.align	4


	//----- nvinfo : EIATTR_CUDA_API_VERSION
	.align		4
        /*0000*/ 	.byte	0x04, 0x37
        /*0002*/ 	.short	(.L_113 - .L_112)
.L_112:
        /*0004*/ 	.word	0x00000082


	//----- nvinfo : EIATTR_KPARAM_INFO
	.align		4
.L_113:
        /*0008*/ 	.byte	0x04, 0x17
        /*000a*/ 	.short	(.L_115 - .L_114)
.L_114:
        /*000c*/ 	.word	0x00000000
        /*0010*/ 	.short	0x0012
        /*0012*/ 	.short	0x0070
        /*0014*/ 	.byte	0x00, 0xf0, 0x11, 0x00


	//----- nvinfo : EIATTR_KPARAM_INFO
	.align		4
.L_115:
        /*0018*/ 	.byte	0x04, 0x17
        /*001a*/ 	.short	(.L_117 - .L_116)
.L_116:
        /*001c*/ 	.word	0x00000000
        /*0020*/ 	.short	0x0011
        /*0022*/ 	.short	0x006c
        /*0024*/ 	.byte	0x00, 0xf0, 0x11, 0x00


	//----- nvinfo : EIATTR_KPARAM_INFO
	.align		4
.L_117:
        /*0028*/ 	.byte	0x04, 0x17
        /*002a*/ 	.short	(.L_119 - .L_118)
.L_118:
        /*002c*/ 	.word	0x00000000
        /*0030*/ 	.short	0x0010
        /*0032*/ 	.short	0x0068
        /*0034*/ 	.byte	0x00, 0xf0, 0x11, 0x00


	//----- nvinfo : EIATTR_KPARAM_INFO
	.align		4
.L_119:
        /*0038*/ 	.byte	0x04, 0x17
        /*003a*/ 	.short	(.L_121 - .L_120)
.L_120:
        /*003c*/ 	.word	0x00000000
        /*0040*/ 	.short	0x000f
        /*0042*/ 	.short	0x0064
        /*0044*/ 	.byte	0x00, 0xf0, 0x11, 0x00


	//----- nvinfo : EIATTR_KPARAM_INFO
	.align		4
.L_121:
        /*0048*/ 	.byte	0x04, 0x17
        /*004a*/ 	.short	(.L_123 - .L_122)
.L_122:
        /*004c*/ 	.word	0x00000000
        /*0050*/ 	.short	0x000e
        /*0052*/ 	.short	0x0060
        /*0054*/ 	.byte	0x00, 0xf0, 0x11, 0x00


	//----- nvinfo : EIATTR_KPARAM_INFO
	.align		4
.L_123:
        /*0058*/ 	.byte	0x04, 0x17
        /*005a*/ 	.short	(.L_125 - .L_124)
.L_124:
        /*005c*/ 	.word	0x00000000
        /*0060*/ 	.short	0x000d
        /*0062*/ 	.short	0x005c
        /*0064*/ 	.byte	0x00, 0xf0, 0x11, 0x00


	//----- nvinfo : EIATTR_KPARAM_INFO
	.align		4
.L_125:
        /*0068*/ 	.byte	0x04, 0x17
        /*006a*/ 	.short	(.L_127 - .L_126)
.L_126:
        /*006c*/ 	.word	0x00000000
        /*0070*/ 	.short	0x000c
        /*0072*/ 	.short	0x0058
        /*0074*/ 	.byte	0x00, 0xf0, 0x11, 0x00


	//----- nvinfo : EIATTR_KPARAM_INFO
	.align		4
.L_127:
        /*0078*/ 	.byte	0x04, 0x17
        /*007a*/ 	.short	(.L_129 - .L_128)
.L_128:
        /*007c*/ 	.word	0x00000000
        /*0080*/ 	.short	0x000b
        /*0082*/ 	.short	0x0054
        /*0084*/ 	.byte	0x00, 0xf0, 0x11, 0x00


	//----- nvinfo : EIATTR_KPARAM_INFO
	.align		4
.L_129:
        /*0088*/ 	.byte	0x04, 0x17
        /*008a*/ 	.short	(.L_131 - .L_130)
.L_130:
        /*008c*/ 	.word	0x00000000
        /*0090*/ 	.short	0x000a
        /*0092*/ 	.short	0x0050
        /*0094*/ 	.byte	0x00, 0xf0, 0x11, 0x00


	//----- nvinfo : EIATTR_KPARAM_INFO
	.align		4
.L_131:
        /*0098*/ 	.byte	0x04, 0x17
        /*009a*/ 	.short	(.L_133 - .L_132)
.L_132:
        /*009c*/ 	.word	0x00000000
        /*00a0*/ 	.short	0x0009
        /*00a2*/ 	.short	0x0048
        /*00a4*/ 	.byte	0x00, 0xf5, 0x21, 0x00


	//----- nvinfo : EIATTR_KPARAM_INFO
	.align		4
.L_133:
        /*00a8*/ 	.byte	0x04, 0x17
        /*00aa*/ 	.short	(.L_135 - .L_134)
.L_134:
        /*00ac*/ 	.word	0x00000000
        /*00b0*/ 	.short	0x0008
        /*00b2*/ 	.short	0x0040
        /*00b4*/ 	.byte	0x00, 0xf5, 0x21, 0x00


	//----- nvinfo : EIATTR_KPARAM_INFO
	.align		4
.L_135:
        /*00b8*/ 	.byte	0x04, 0x17
        /*00ba*/ 	.short	(.L_137 - .L_136)
.L_136:
        /*00bc*/ 	.word	0x00000000
        /*00c0*/ 	.short	0x0007
        /*00c2*/ 	.short	0x0038
        /*00c4*/ 	.byte	0x00, 0xf5, 0x21, 0x00


	//----- nvinfo : EIATTR_KPARAM_INFO
	.align		4
.L_137:
        /*00c8*/ 	.byte	0x04, 0x17
        /*00ca*/ 	.short	(.L_139 - .L_138)
.L_138:
        /*00cc*/ 	.word	0x00000000
        /*00d0*/ 	.short	0x0006
        /*00d2*/ 	.short	0x0030
        /*00d4*/ 	.byte	0x00, 0xf5, 0x21, 0x00


	//----- nvinfo : EIATTR_KPARAM_INFO
	.align		4
.L_139:
        /*00d8*/ 	.byte	0x04, 0x17
        /*00da*/ 	.short	(.L_141 - .L_140)
.L_140:
        /*00dc*/ 	.word	0x00000000
        /*00e0*/ 	.short	0x0005
        /*00e2*/ 	.short	0x0028
        /*00e4*/ 	.byte	0x00, 0xf5, 0x21, 0x00


	//----- nvinfo : EIATTR_KPARAM_INFO
	.align		4
.L_141:
        /*00e8*/ 	.byte	0x04, 0x17
        /*00ea*/ 	.short	(.L_143 - .L_142)
.L_142:
        /*00ec*/ 	.word	0x00000000
        /*00f0*/ 	.short	0x0004
        /*00f2*/ 	.short	0x0020
        /*00f4*/ 	.byte	0x00, 0xf5, 0x21, 0x00


	//----- nvinfo : EIATTR_KPARAM_INFO
	.align		4
.L_143:
        /*00f8*/ 	.byte	0x04, 0x17
        /*00fa*/ 	.short	(.L_145 - .L_144)
.L_144:
        /*00fc*/ 	.word	0x00000000
        /*0100*/ 	.short	0x0003
        /*0102*/ 	.short	0x0018
        /*0104*/ 	.byte	0x00, 0xf5, 0x21, 0x00


	//----- nvinfo : EIATTR_KPARAM_INFO
	.align		4
.L_145:
        /*0108*/ 	.byte	0x04, 0x17
        /*010a*/ 	.short	(.L_147 - .L_146)
.L_146:
        /*010c*/ 	.word	0x00000000
        /*0110*/ 	.short	0x0002
        /*0112*/ 	.short	0x0010
        /*0114*/ 	.byte	0x00, 0xf5, 0x21, 0x00


	//----- nvinfo : EIATTR_KPARAM_INFO
	.align		4
.L_147:
        /*0118*/ 	.byte	0x04, 0x17
        /*011a*/ 	.short	(.L_149 - .L_148)
.L_148:
        /*011c*/ 	.word	0x00000000
        /*0120*/ 	.short	0x0001
        /*0122*/ 	.short	0x0008
        /*0124*/ 	.byte	0x00, 0xf5, 0x21, 0x00


	//----- nvinfo : EIATTR_KPARAM_INFO
	.align		4
.L_149:
        /*0128*/ 	.byte	0x04, 0x17
        /*012a*/ 	.short	(.L_151 - .L_150)
.L_150:
        /*012c*/ 	.word	0x00000000
        /*0130*/ 	.short	0x0000
        /*0132*/ 	.short	0x0000
        /*0134*/ 	.byte	0x00, 0xf5, 0x21, 0x00


	//----- nvinfo : EIATTR_SPARSE_MMA_MASK
	.align		4
.L_151:
        /*0138*/ 	.byte	0x03, 0x50
        /*013a*/ 	.short	0x0000


	//----- nvinfo : EIATTR_MAXREG_COUNT
	.align		4
        /*013c*/ 	.byte	0x03, 0x1b
        /*013e*/ 	.short	0x00ff


	//----- nvinfo : EIATTR_MERCURY_ISA_VERSION
	.align		4
        /*0140*/ 	.byte	0x03, 0x5f
        /*0142*/ 	.short	0x0101


	//----- nvinfo : EIATTR_VRC_CTA_INIT_COUNT
	.align		4
        /*0144*/ 	.byte	0x02, 0x4a
	.zero		1
	.zero		1


	//----- nvinfo : EIATTR_EXIT_INSTR_OFFSETS
	.align		4
        /*0148*/ 	.byte	0x04, 0x1c
        /*014a*/ 	.short	(.L_153 - .L_152)


	//   ....[0]....
.L_152:
        /*014c*/ 	.word	0x00000070


	//   ....[1]....
        /*0150*/ 	.word	0x000001d0


	//----- nvinfo : EIATTR_CRS_STACK_SIZE
	.align		4
.L_153:
        /*0154*/ 	.byte	0x04, 0x1e
        /*0156*/ 	.short	(.L_155 - .L_154)
.L_154:
        /*0158*/ 	.word	0x00000000


	//----- nvinfo : EIATTR_CBANK_PARAM_SIZE
	.align		4
.L_155:
        /*015c*/ 	.byte	0x03, 0x19
        /*015e*/ 	.short	0x0074


	//----- nvinfo : EIATTR_PARAM_CBANK
	.align		4
        /*0160*/ 	.byte	0x04, 0x0a
        /*0162*/ 	.short	(.L_157 - .L_156)
	.align		4
.L_156:
        /*0164*/ 	.word	index@(.nv.constant0._Z14kernelgpuUbou4IfEvPT_S1_S1_S1_S1_S1_S1_S1_S1_S1_S0_iiiiiiii)
        /*0168*/ 	.short	0x0380
        /*016a*/ 	.short	0x0074


	//----- nvinfo : EIATTR_SW_WAR
	.align		4
.L_157:
        /*016c*/ 	.byte	0x04, 0x36
        /*016e*/ 	.short	(.L_159 - .L_158)
.L_158:
        /*0170*/ 	.word	0x00000008
.L_159:


//--------------------- .nv.info._Z14kernelgpuUbou3IfEvPT_S1_S1_S1_S1_S1_S1_S1_S1_S1_S0_iiiiiiii --------------------------
	.section	.nv.info._Z14kernelgpuUbou3IfEvPT_S1_S1_S1_S1_S1_S1_S1_S1_S1_S0_iiiiiiii,"",@"SHT_CUDA_INFO"
	.sectionflags	@""
	.align	4


	//----- nvinfo : EIATTR_CUDA_API_VERSION
	.align		4
        /*0000*/ 	.byte	0x04, 0x37
        /*0002*/ 	.short	(.L_161 - .L_160)
.L_160:
        /*0004*/ 	.word	0x00000082


	//----- nvinfo : EIATTR_KPARAM_INFO
	.align		4
.L_161:
        /*0008*/ 	.byte	0x04, 0x17
        /*000a*/ 	.short	(.L_163 - .L_162)
.L_162:
        /*000c*/ 	.word	0x00000000
        /*0010*/ 	.short	0x0012
        /*0012*/ 	.short	0x0070
        /*0014*/ 	.byte	0x00, 0xf0, 0x11, 0x00


	//----- nvinfo : EIATTR_KPARAM_INFO
	.align		4
.L_163:
        /*0018*/ 	.byte	0x04, 0x17
        /*001a*/ 	.short	(.L_165 - .L_164)
.L_164:
        /*001c*/ 	.word	0x00000000
        /*0020*/ 	.short	0x0011
        /*0022*/ 	.short	0x006c
        /*0024*/ 	.byte	0x00, 0xf0, 0x11, 0x00


	//----- nvinfo : EIATTR_KPARAM_INFO
	.align		4
.L_165:
        /*0028*/ 	.byte	0x04, 0x17
        /*002a*/ 	.short	(.L_167 - .L_166)
.L_166:
        /*002c*/ 	.word	0x00000000
        /*0030*/ 	.short	0x0010
        /*0032*/ 	.short	0x0068
        /*0034*/ 	.byte	0x00, 0xf0, 0x11, 0x00


	//----- nvinfo : EIATTR_KPARAM_INFO
	.align		4
.L_167:
        /*0038*/ 	.byte	0x04, 0x17
        /*003a*/ 	.short	(.L_169 - .L_168)
.L_168:
        /*003c*/ 	.word	0x00000000
        /*0040*/ 	.short	0x000f
        /*0042*/ 	.short	0x0064
        /*0044*/ 	.byte	0x00, 0xf0, 0x11, 0x00


	//----- nvinfo : EIATTR_KPARAM_INFO
	.align		4
.L_169:
        /*0048*/ 	.byte	0x04, 0x17
        /*004a*/ 	.short	(.L_171 - .L_170)
.L_170:
        /*004c*/ 	.word	0x00000000
        /*0050*/ 	.short	0x000e
        /*0052*/ 	.short	0x0060
        /*0054*/ 	.byte	0x00, 0xf0, 0x11, 0x00


	//----- nvinfo : EIATTR_KPARAM_INFO
	.align		4
.L_171:
        /*0058*/ 	.byte	0x04, 0x17
        /*005a*/ 	.short	(.L_173 - .L_172)
.L_172:
        /*005c*/ 	.word	0x00000000
        /*0060*/ 	.short	0x000d
        /*0062*/ 	.short	0x005c
        /*0064*/ 	.byte	0x00, 0xf0, 0x11, 0x00


	//----- nvinfo : EIATTR_KPARAM_INFO
	.align		4
.L_173:
        /*0068*/ 	.byte	0x04, 0x17
        /*006a*/ 	.short	(.L_175 - .L_174)
.L_174:
        /*006c*/ 	.word	0x00000000
        /*0070*/ 	.short	0x000c
        /*0072*/ 	.short	0x0058
        /*0074*/ 	.byte	0x00, 0xf0, 0x11, 0x00


	//----- nvinfo : EIATTR_KPARAM_INFO
	.align		4
.L_175:
        /*0078*/ 	.byte	0x04, 0x17
        /*007a*/ 	.short	(.L_177 - .L_176)
.L_176:
        /*007c*/ 	.word	0x00000000
        /*0080*/ 	.short	0x000b
        /*0082*/ 	.short	0x0054
        /*0084*/ 	.byte	0x00, 0xf0, 0x11, 0x00


	//----- nvinfo : EIATTR_KPARAM_INFO
	.align		4
.L_177:
        /*0088*/ 	.byte	0x04, 0x17
        /*008a*/ 	.short	(.L_179 - .L_178)
.L_178:
        /*008c*/ 	.word	0x00000000
        /*0090*/ 	.short	0x000a
        /*0092*/ 	.short	0x0050
        /*0094*/ 	.byte	0x00, 0xf0, 0x11, 0x00


	//----- nvinfo : EIATTR_KPARAM_INFO
	.align		4
.L_179:
        /*0098*/ 	.byte	0x04, 0x17
        /*009a*/ 	.short	(.L_181 - .L_180)
.L_180:
        /*009c*/ 	.word	0x00000000
        /*00a0*/ 	.short	0x0009
        /*00a2*/ 	.short	0x0048
        /*00a4*/ 	.byte	0x00, 0xf5, 0x21, 0x00


	//----- nvinfo : EIATTR_KPARAM_INFO
	.align		4
.L_181:
        /*00a8*/ 	.byte	0x04, 0x17
        /*00aa*/ 	.short	(.L_183 - .L_182)
.L_182:
        /*00ac*/ 	.word	0x00000000
        /*00b0*/ 	.short	0x0008
        /*00b2*/ 	.short	0x0040
        /*00b4*/ 	.byte	0x00, 0xf5, 0x21, 0x00


	//----- nvinfo : EIATTR_KPARAM_INFO
	.align		4
.L_183:
        /*00b8*/ 	.byte	0x04, 0x17
        /*00ba*/ 	.short	(.L_185 - .L_184)
.L_184:
        /*00bc*/ 	.word	0x00000000
        /*00c0*/ 	.short	0x0007
        /*00c2*/ 	.short	0x0038
        /*00c4*/ 	.byte	0x00, 0xf5, 0x21, 0x00


	//----- nvinfo : EIATTR_KPARAM_INFO
	.align		4
.L_185:
        /*00c8*/ 	.byte	0x04, 0x17
        /*00ca*/ 	.short	(.L_187 - .L_186)
.L_186:
        /*00cc*/ 	.word	0x00000000
        /*00d0*/ 	.short	0x0006
        /*00d2*/ 	.short	0x0030
        /*00d4*/ 	.byte	0x00, 0xf5, 0x21, 0x00


	//----- nvinfo : EIATTR_KPARAM_INFO
	.align		4
.L_187:
        /*00d8*/ 	.byte	0x04, 0x17
        /*00da*/ 	.short	(.L_189 - .L_188)
.L_188:
        /*00dc*/ 	.word	0x00000000
        /*00e0*/ 	.short	0x0005
        /*00e2*/ 	.short	0x0028
        /*00e4*/ 	.byte	0x00, 0xf5, 0x21, 0x00


	//----- nvinfo : EIATTR_KPARAM_INFO
	.align		4
.L_189:
        /*00e8*/ 	.byte	0x04, 0x17
        /*00ea*/ 	.short	(.L_191 - .L_190)
.L_190:
        /*00ec*/ 	.word	0x00000000
        /*00f0*/ 	.short	0x0004
        /*00f2*/ 	.short	0x0020
        /*00f4*/ 	.byte	0x00, 0xf5, 0x21, 0x00


	//----- nvinfo : EIATTR_KPARAM_INFO
	.align		4
.L_191:
        /*00f8*/ 	.byte	0x04, 0x17
        /*00fa*/ 	.short	(.L_193 - .L_192)
.L_192:
        /*00fc*/ 	.word	0x00000000
        /*0100*/ 	.short	0x0003
        /*0102*/ 	.short	0x0018
        /*0104*/ 	.byte	0x00, 0xf5, 0x21, 0x00


	//----- nvinfo : EIATTR_KPARAM_INFO
	.align		4
.L_193:
        /*0108*/ 	.byte	0x04, 0x17
        /*010a*/ 	.short	(.L_195 - .L_194)
.L_194:
        /*010c*/ 	.word	0x00000000
        /*0110*/ 	.short	0x0002
        /*0112*/ 	.short	0x0010
        /*0114*/ 	.byte	0x00, 0xf5, 0x21, 0x00


	//----- nvinfo : EIATTR_KPARAM_INFO
	.align		4
.L_195:
        /*0118*/ 	.byte	0x04, 0x17
        /*011a*/ 	.short	(.L_197 - .L_196)
.L_196:
        /*011c*/ 	.word	0x00000000
        /*0120*/ 	.short	0x0001
        /*0122*/ 	.short	0x0008
        /*0124*/ 	.byte	0x00, 0xf5, 0x21, 0x00


	//----- nvinfo : EIATTR_KPARAM_INFO
	.align		4
.L_197:
        /*0128*/ 	.byte	0x04, 0x17
        /*012a*/ 	.short	(.L_199 - .L_198)
.L_198:
        /*012c*/ 	.word	0x00000000
        /*0130*/ 	.short	0x0000
        /*0132*/ 	.short	0x0000
        /*0134*/ 	.byte	0x00, 0xf5, 0x21, 0x00


	//----- nvinfo : EIATTR_SPARSE_MMA_MASK
	.align		4
.L_199:
        /*0138*/ 	.byte	0x03, 0x50
        /*013a*/ 	.short	0x0000


	//----- nvinfo : EIATTR_MAXREG_COUNT
	.align		4
        /*013c*/ 	.byte	0x03, 0x1b
        /*013e*/ 	.short	0x00ff


	//----- nvinfo : EIATTR_MERCURY_ISA_VERSION
	.align		4
        /*0140*/ 	.byte	0x03, 0x5f
        /*0142*/ 	.short	0x0101


	//----- nvinfo : EIATTR_VRC_CTA_INIT_COUNT
	.align		4
        /*0144*/ 	.byte	0x02, 0x4a
	.zero		1
	.zero		1


	//----- nvinfo : EIATTR_EXIT_INSTR_OFFSETS
	.align		4
        /*0148*/ 	.byte	0x04, 0x1c
        /*014a*/ 	.short	(.L_201 - .L_200)


	//   ....[0]....
.L_200:
        /*014c*/ 	.word	0x00000070


	//   ....[1]....
        /*0150*/ 	.word	0x00000410


	//----- nvinfo : EIATTR_CRS_STACK_SIZE
	.align		4
.L_201:
        /*0154*/ 	.byte	0x04, 0x1e
        /*0156*/ 	.short	(.L_203 - .L_202)
.L_202:
        /*0158*/ 	.word	0x00000000


	//----- nvinfo : EIATTR_CBANK_PARAM_SIZE
	.align		4
.L_203:
        /*015c*/ 	.byte	0x03, 0x19
        /*015e*/ 	.short	0x0074


	//----- nvinfo : EIATTR_PARAM_CBANK
	.align		4
        /*0160*/ 	.byte	0x04, 0x0a
        /*0162*/ 	.short	(.L_205 - .L_204)
	.align		4
.L_204:
        /*0164*/ 	.word	index@(.nv.constant0._Z14kernelgpuUbou3IfEvPT_S1_S1_S1_S1_S1_S1_S1_S1_S1_S0_iiiiiiii)
        /*0168*/ 	.short	0x0380
        /*016a*/ 	.short	0x0074


	//----- nvinfo : EIATTR_SW_WAR
	.align		4
.L_205:
        /*016c*/ 	.byte	0x04, 0x36
        /*016e*/ 	.short	(.L_207 - .L_206)
.L_206:
        /*0170*/ 	.word	0x00000008
.L_207:


//--------------------- .nv.info._Z14kernelgpuUbou2IfEvPT_S1_S1_S1_S1_S1_S1_S1_S1_S1_S0_iiiiiiii --------------------------
	.section	.nv.info._Z14kernelgpuUbou2IfEvPT_S1_S1_S1_S1_S1_S1_S1_S1_S1_S0_iiiiiiii,"",@"SHT_CUDA_INFO"
	.sectionflags	@""
	.align	4


	//----- nvinfo : EIATTR_CUDA_API_VERSION
	.align		4
        /*0000*/ 	.byte	0x04, 0x37
        /*0002*/ 	.short	(.L_209 - .L_208)
.L_208:
        /*0004*/ 	.word	0x00000082


	//----- nvinfo : EIATTR_KPARAM_INFO
	.align		4
.L_209:
        /*0008*/ 	.byte	0x04, 0x17
        /*000a*/ 	.short	(.L_211 - .L_210)
.L_210:
        /*000c*/ 	.word	0x00000000
        /*0010*/ 	.short	0x0012
        /*0012*/ 	.short	0x0070
        /*0014*/ 	.byte	0x00, 0xf0, 0x11, 0x00


	//----- nvinfo : EIATTR_KPARAM_INFO
	.align		4
.L_211:
        /*0018*/ 	.byte	0x04, 0x17
        /*001a*/ 	.short	(.L_213 - .L_212)
.L_212:
        /*001c*/ 	.word	0x00000000
        /*0020*/ 	.short	0x0011
        /*0022*/ 	.short	0x006c
        /*0024*/ 	.byte	0x00, 0xf0, 0x11, 0x00


	//----- nvinfo : EIATTR_KPARAM_INFO
	.align		4
.L_213:
        /*0028*/ 	.byte	0x04, 0x17
        /*002a*/ 	.short	(.L_215 - .L_214)
.L_214:
        /*002c*/ 	.word	0x00000000
        /*0030*/ 	.short	0x0010
        /*0032*/ 	.short	0x0068
        /*0034*/ 	.byte	0x00, 0xf0, 0x11, 0x00


	//----- nvinfo : EIATTR_KPARAM_INFO
	.align		4
.L_215:
        /*0038*/ 	.byte	0x04, 0x17
        /*003a*/ 	.short	(.L_217 - .L_216)
.L_216:
        /*003c*/ 	.word	0x00000000
        /*0040*/ 	.short	0x000f
        /*0042*/ 	.short	0x0064
        /*0044*/ 	.byte	0x00, 0xf0, 0x11, 0x00


	//----- nvinfo : EIATTR_KPARAM_INFO
	.align		4
.L_217:
        /*0048*/ 	.byte	0x04, 0x17
        /*004a*/ 	.short	(.L_219 - .L_218)
.L_218:
        /*004c*/ 	.word	0x00000000
        /*0050*/ 	.short	0x000e
        /*0052*/ 	.short	0x0060
        /*0054*/ 	.byte	0x00, 0xf0, 0x11, 0x00


	//----- nvinfo : EIATTR_KPARAM_INFO
	.align		4
.L_219:
        /*0058*/ 	.byte	0x04, 0x17
        /*005a*/ 	.short	(.L_221 - .L_220)
.L_220:
        /*005c*/ 	.word	0x00000000
        /*0060*/ 	.short	0x000d
        /*0062*/ 	.short	0x005c
        /*0064*/ 	.byte	0x00, 0xf0, 0x11, 0x00


	//----- nvinfo : EIATTR_KPARAM_INFO
	.align		4
.L_221:
        /*0068*/ 	.byte	0x04, 0x17
        /*006a*/ 	.short	(.L_223 - .L_222)
.L_222:
        /*006c*/ 	.word	0x00000000
        /*0070*/ 	.short	0x000c
        /*0072*/ 	.short	0x0058
        /*0074*/ 	.byte	0x00, 0xf0, 0x11, 0x00


	//----- nvinfo : EIATTR_KPARAM_INFO
	.align		4
.L_223:
        /*0078*/ 	.byte	0x04, 0x17
        /*007a*/ 	.short	(.L_225 - .L_224)
.L_224:
        /*007c*/ 	.word	0x00000000
        /*0080*/ 	.short	0x000b
        /*0082*/ 	.short	0x0054
        /*0084*/ 	.byte	0x00, 0xf0, 0x11, 0x00


	//----- nvinfo : EIATTR_KPARAM_INFO
	.align		4
.L_225:
        /*0088*/ 	.byte	0x04, 0x17
        /*008a*/ 	.short	(.L_227 - .L_226)
.L_226:
        /*008c*/ 	.word	0x00000000
        /*0090*/ 	.short	0x000a
        /*0092*/ 	.short	0x0050
        /*0094*/ 	.byte	0x00, 0xf0, 0x11, 0x00


	//----- nvinfo : EIATTR_KPARAM_INFO
	.align		4
.L_227:
        /*0098*/ 	.byte	0x04, 0x17
        /*009a*/ 	.short	(.L_229 - .L_228)
.L_228:
        /*009c*/ 	.word	0x00000000
        /*00a0*/ 	.short	0x0009
        /*00a2*/ 	.short	0x0048
        /*00a4*/ 	.byte	0x00, 0xf5, 0x21, 0x00


	//----- nvinfo : EIATTR_KPARAM_INFO
	.align		4
.L_229:
        /*00a8*/ 	.byte	0x04, 0x17
        /*00aa*/ 	.short	(.L_231 - .L_230)
.L_230:
        /*00ac*/ 	.word	0x00000000
        /*00b0*/ 	.short	0x0008
        /*00b2*/ 	.short	0x0040
        /*00b4*/ 	.byte	0x00, 0xf5, 0x21, 0x00


	//----- nvinfo : EIATTR_KPARAM_INFO
	.align		4
.L_231:
        /*00b8*/ 	.byte	0x04, 0x17
        /*00ba*/ 	.short	(.L_233 - .L_232)
.L_232:
        /*00bc*/ 	.word	0x00000000
        /*00c0*/ 	.short	0x0007
        /*00c2*/ 	.short	0x0038
        /*00c4*/ 	.byte	0x00, 0xf5, 0x21, 0x00


	//----- nvinfo : EIATTR_KPARAM_INFO
	.align		4
.L_233:
        /*00c8*/ 	.byte	0x04, 0x17
        /*00ca*/ 	.short	(.L_235 - .L_234)
.L_234:
        /*00cc*/ 	.word	0x00000000
        /*00d0*/ 	.short	0x0006
        /*00d2*/ 	.short	0x0030
        /*00d4*/ 	.byte	0x00, 0xf5, 0x21, 0x00


	//----- nvinfo : EIATTR_KPARAM_INFO
	.align		4
.L_235:
        /*00d8*/ 	.byte	0x04, 0x17
        /*00da*/ 	.short	(.L_237 - .L_236)
.L_236:
        /*00dc*/ 	.word	0x00000000
        /*00e0*/ 	.short	0x0005
        /*00e2*/ 	.short	0x0028
        /*00e4*/ 	.byte	0x00, 0xf5, 0x21, 0x00


	//----- nvinfo : EIATTR_KPARAM_INFO
	.align		4
.L_237:
        /*00e8*/ 	.byte	0x04, 0x17
        /*00ea*/ 	.short	(.L_239 - .L_238)
.L_238:
        /*00ec*/ 	.word	0x00000000
        /*00f0*/ 	.short	0x0004
        /*00f2*/ 	.short	0x0020
        /*00f4*/ 	.byte	0x00, 0xf5, 0x21, 0x00


	//----- nvinfo : EIATTR_KPARAM_INFO
	.align		4
.L_239:
        /*00f8*/ 	.byte	0x04, 0x17
        /*00fa*/ 	.short	(.L_241 - .L_240)
.L_240:
        /*00fc*/ 	.word	0x00000000
        /*0100*/ 	.short	0x0003
        /*0102*/ 	.short	0x0018
        /*0104*/ 	.byte	0x00, 0xf5, 0x21, 0x00


	//----- nvinfo : EIATTR_KPARAM_INFO
	.align		4
.L_241:
        /*0108*/ 	.byte	0x04, 0x17
        /*010a*/ 	.short	(.L_243 - .L_242)
.L_242:
        /*010c*/ 	.word	0x00000000
        /*0110*/ 	.short	0x0002
        /*0112*/ 	.short	0x0010
        /*0114*/ 	.byte	0x00, 0xf5, 0x21, 0x00


	//----- nvinfo : EIATTR_KPARAM_INFO
	.align		4
.L_243:
        /*0118*/ 	.byte	0x04, 0x17
        /*011a*/ 	.short	(.L_245 - .L_244)
.L_244:
        /*011c*/ 	.word	0x00000000
        /*0120*/ 	.short	0x0001
        /*0122*/ 	.short	0x0008
        /*0124*/ 	.byte	0x00, 0xf5, 0x21, 0x00


	//----- nvinfo : EIATTR_KPARAM_INFO
	.align		4
.L_245:
        /*0128*/ 	.byte	0x04, 0x17
        /*012a*/ 	.short	(.L_247 - .L_246)
.L_246:
        /*012c*/ 	.word	0x00000000
        /*0130*/ 	.short	0x0000
        /*0132*/ 	.short	0x0000
        /*0134*/ 	.byte	0x00, 0xf5, 0x21, 0x00


	//----- nvinfo : EIATTR_SPARSE_MMA_MASK
	.align		4
.L_247:
        /*0138*/ 	.byte	0x03, 0x50
        /*013a*/ 	.short	0x0000


	//----- nvinfo : EIATTR_MAXREG_COUNT
	.align		4
        /*013c*/ 	.byte	0x03, 0x1b
        /*013e*/ 	.short	0x00ff


	//----- nvinfo : EIATTR_MERCURY_ISA_VERSION
	.align		4
        /*0140*/ 	.byte	0x03, 0x5f
        /*0142*/ 	.short	0x0101


	//----- nvinfo : EIATTR_VRC_CTA_INIT_COUNT
	.align		4
        /*0144*/ 	.byte	0x02, 0x4a
	.zero		1
	.zero		1


	//----- nvinfo : EIATTR_EXIT_INSTR_OFFSETS
	.align		4
        /*0148*/ 	.byte	0x04, 0x1c
        /*014a*/ 	.short	(.L_249 - .L_248)


	//   ....[0]....
.L_248:
        /*014c*/ 	.word	0x00000070


	//   ....[1]....
        /*0150*/ 	.word	0x00000210


	//----- nvinfo : EIATTR_CRS_STACK_SIZE
	.align		4
.L_249:
        /*0154*/ 	.byte	0x04, 0x1e
        /*0156*/ 	.short	(.L_251 - .L_250)
.L_250:
        /*0158*/ 	.word	0x00000000


	//----- nvinfo : EIATTR_CBANK_PARAM_SIZE
	.align		4
.L_251:
        /*015c*/ 	.byte	0x03, 0x19
        /*015e*/ 	.short	0x0074


	//----- nvinfo : EIATTR_PARAM_CBANK
	.align		4
        /*0160*/ 	.byte	0x04, 0x0a
        /*0162*/ 	.short	(.L_253 - .L_252)
	.align		4
.L_252:
        /*0164*/ 	.word	index@(.nv.constant0._Z14kernelgpuUbou2IfEvPT_S1_S1_S1_S1_S1_S1_S1_S1_S1_S0_iiiiiiii)
        /*0168*/ 	.short	0x0380
        /*016a*/ 	.short	0x0074


	//----- nvinfo : EIATTR_SW_WAR
	.align		4
.L_253:
        /*016c*/ 	.byte	0x04, 0x36
        /*016e*/ 	.short	(.L_255 - .L_254)
.L_254:
        /*0170*/ 	.word	0x00000008
.L_255:


//--------------------- .nv.info._Z14kernelgpuUbou1IfEvPT_S1_S1_S1_S1_S1_S1_S1_S1_S1_S0_iiiiiiii --------------------------
	.section	.nv.info._Z14kernelgpuUbou1IfEvPT_S1_S1_S1_S1_S1_S1_S1_S1_S1_S0_iiiiiiii,"",@"SHT_CUDA_INFO"
	.sectionflags	@""
	.align	4


	//----- nvinfo : EIATTR_CUDA_API_VERSION
	.align		4
        /*0000*/ 	.byte	0x04, 0x37
        /*0002*/ 	.short	(.L_257 - .L_256)
.L_256:
        /*0004*/ 	.word	0x00000082


	//----- nvinfo : EIATTR_KPARAM_INFO
	.align		4
.L_257:
        /*0008*/ 	.byte	0x04, 0x17
        /*000a*/ 	.short	(.L_259 - .L_258)
.L_258:
        /*000c*/ 	.word	0x00000000
        /*0010*/ 	.short	0x0012
        /*0012*/ 	.short	0x0070
        /*0014*/ 	.byte	0x00, 0xf0, 0x11, 0x00


	//----- nvinfo : EIATTR_KPARAM_INFO
	.align		4
.L_259:
        /*0018*/ 	.byte	0x04, 0x17
        /*001a*/ 	.short	(.L_261 - .L_260)
.L_260:
        /*001c*/ 	.word	0x00000000
        /*0020*/ 	.short	0x0011
        /*0022*/ 	.short	0x006c
        /*0024*/ 	.byte	0x00, 0xf0, 0x11, 0x00


	//----- nvinfo : EIATTR_KPARAM_INFO
	.align		4
.L_261:
        /*0028*/ 	.byte	0x04, 0x17
        /*002a*/ 	.short	(.L_263 - .L_262)
.L_262:
        /*002c*/ 	.word	0x00000000
        /*0030*/ 	.short	0x0010
        /*0032*/ 	.short	0x0068
        /*0034*/ 	.byte	0x00, 0xf0, 0x11, 0x00


	//----- nvinfo : EIATTR_KPARAM_INFO
	.align		4
.L_263:
        /*0038*/ 	.byte	0x04, 0x17
        /*003a*/ 	.short	(.L_265 - .L_264)
.L_264:
        /*003c*/ 	.word	0x00000000
        /*0040*/ 	.short	0x000f
        /*0042*/ 	.short	0x0064
        /*0044*/ 	.byte	0x00, 0xf0, 0x11, 0x00


	//----- nvinfo : EIATTR_KPARAM_INFO
	.align		4
.L_265:
        /*0048*/ 	.byte	0x04, 0x17
        /*004a*/ 	.short	(.L_267 - .L_266)
.L_266:
        /*004c*/ 	.word	0x00000000
        /*0050*/ 	.short	0x000e
        /*0052*/ 	.short	0x0060
        /*0054*/ 	.byte	0x00, 0xf0, 0x11, 0x00


	//----- nvinfo : EIATTR_KPARAM_INFO
	.align		4
.L_267:
        /*0058*/ 	.byte	0x04, 0x17
        /*005a*/ 	.short	(.L_269 - .L_268)
.L_268:
        /*005c*/ 	.word	0x00000000
        /*0060*/ 	.short	0x000d
        /*0062*/ 	.short	0x005c
        /*0064*/ 	.byte	0x00, 0xf0, 0x11, 0x00


	//----- nvinfo : EIATTR_KPARAM_INFO
	.align		4
.L_269:
        /*0068*/ 	.byte	0x04, 0x17
        /*006a*/ 	.short	(.L_271 - .L_270)
.L_270:
        /*006c*/ 	.word	0x00000000
        /*0070*/ 	.short	0x000c
        /*0072*/ 	.short	0x0058
        /*0074*/ 	.byte	0x00, 0xf0, 0x11, 0x00


	//----- nvinfo : EIATTR_KPARAM_INFO
	.align		4
.L_271:
        /*0078*/ 	.byte	0x04, 0x17
        /*007a*/ 	.short	(.L_273 - .L_272)
.L_272:
        /*007c*/ 	.word	0x00000000
        /*0080*/ 	.short	0x000b
        /*0082*/ 	.short	0x0054
        /*0084*/ 	.byte	0x00, 0xf0, 0x11, 0x00


	//----- nvinfo : EIATTR_KPARAM_INFO
	.align		4
.L_273:
        /*0088*/ 	.byte	0x04, 0x17
        /*008a*/ 	.short	(.L_275 - .L_274)
.L_274:
        /*008c*/ 	.word	0x00000000
        /*0090*/ 	.short	0x000a
        /*0092*/ 	.short	0x0050
        /*0094*/ 	.byte	0x00, 0xf0, 0x11, 0x00


	//----- nvinfo : EIATTR_KPARAM_INFO
	.align		4
.L_275:
        /*0098*/ 	.byte	0x04, 0x17
        /*009a*/ 	.short	(.L_277 - .L_276)
.L_276:
        /*009c*/ 	.word	0x00000000
        /*00a0*/ 	.short	0x0009
        /*00a2*/ 	.short	0x0048
        /*00a4*/ 	.byte	0x00, 0xf5, 0x21, 0x00


	//----- nvinfo : EIATTR_KPARAM_INFO
	.align		4
.L_277:
        /*00a8*/ 	.byte	0x04, 0x17
        /*00aa*/ 	.short	(.L_279 - .L_278)
.L_278:
        /*00ac*/ 	.word	0x00000000
        /*00b0*/ 	.short	0x0008
        /*00b2*/ 	.short	0x0040
        /*00b4*/ 	.byte	0x00, 0xf5, 0x21, 0x00


	//----- nvinfo : EIATTR_KPARAM_INFO
	.align		4
.L_279:
        /*00b8*/ 	.byte	0x04, 0x17
        /*00ba*/ 	.short	(.L_281 - .L_280)
.L_280:
        /*00bc*/ 	.word	0x00000000
        /*00c0*/ 	.short	0x0007
        /*00c2*/ 	.short	0x0038
        /*00c4*/ 	.byte	0x00, 0xf5, 0x21, 0x00


	//----- nvinfo : EIATTR_KPARAM_INFO
	.align		4
.L_281:
        /*00c8*/ 	.byte	0x04, 0x17
        /*00ca*/ 	.short	(.L_283 - .L_282)
.L_282:
        /*00cc*/ 	.word	0x00000000
        /*00d0*/ 	.short	0x0006
        /*00d2*/ 	.short	0x0030
        /*00d4*/ 	.byte	0x00, 0xf5, 0x21, 0x00


	//----- nvinfo : EIATTR_KPARAM_INFO
	.align		4
.L_283:
        /*00d8*/ 	.byte	0x04, 0x17
        /*00da*/ 	.short	(.L_285 - .L_284)
.L_284:
        /*00dc*/ 	.word	0x00000000
        /*00e0*/ 	.short	0x0005
        /*00e2*/ 	.short	0x0028
        /*00e4*/ 	.byte	0x00, 0xf5, 0x21, 0x00


	//----- nvinfo : EIATTR_KPARAM_INFO
	.align		4
.L_285:
        /*00e8*/ 	.byte	0x04, 0x17
        /*00ea*/ 	.short	(.L_287 - .L_286)
.L_286:
        /*00ec*/ 	.word	0x00000000
        /*00f0*/ 	.short	0x0004
        /*00f2*/ 	.short	0x0020
        /*00f4*/ 	.byte	0x00, 0xf5, 0x21, 0x00


	//----- nvinfo : EIATTR_KPARAM_INFO
	.align		4
.L_287:
        /*00f8*/ 	.byte	0x04, 0x17
        /*00fa*/ 	.short	(.L_289 - .L_288)
.L_288:
        /*00fc*/ 	.word	0x00000000
        /*0100*/ 	.short	0x0003
        /*0102*/ 	.short	0x0018
        /*0104*/ 	.byte	0x00, 0xf5, 0x21, 0x00


	//----- nvinfo : EIATTR_KPARAM_INFO
	.align		4
.L_289:
        /*0108*/ 	.byte	0x04, 0x17
        /*010a*/ 	.short	(.L_291 - .L_290)
.L_290:
        /*010c*/ 	.word	0x00000000
        /*0110*/ 	.short	0x0002
        /*0112*/ 	.short	0x0010
        /*0114*/ 	.byte	0x00, 0xf5, 0x21, 0x00


	//----- nvinfo : EIATTR_KPARAM_INFO
	.align		4
.L_291:
        /*0118*/ 	.byte	0x04, 0x17
        /*011a*/ 	.short	(.L_293 - .L_292)
.L_292:
        /*011c*/ 	.word	0x00000000
        /*0120*/ 	.short	0x0001
        /*0122*/ 	.short	0x0008
        /*0124*/ 	.byte	0x00, 0xf5, 0x21, 0x00


	//----- nvinfo : EIATTR_KPARAM_INFO
	.align		4
.L_293:
        /*0128*/ 	.byte	0x04, 0x17
        /*012a*/ 	.short	(.L_295 - .L_294)
.L_294:
        /*012c*/ 	.word	0x00000000
        /*0130*/ 	.short	0x0000
        /*0132*/ 	.short	0x0000
        /*0134*/ 	.byte	0x00, 0xf5, 0x21, 0x00


	//----- nvinfo : EIATTR_SPARSE_MMA_MASK
	.align		4
.L_295:
        /*0138*/ 	.byte	0x03, 0x50
        /*013a*/ 	.short	0x0000


	//----- nvinfo : EIATTR_MAXREG_COUNT
	.align		4
        /*013c*/ 	.byte	0x03, 0x1b
        /*013e*/ 	.short	0x00ff


	//----- nvinfo : EIATTR_MERCURY_ISA_VERSION
	.align		4
        /*0140*/ 	.byte	0x03, 0x5f
        /*0142*/ 	.short	0x0101


	//----- nvinfo : EIATTR_VRC_CTA_INIT_COUNT
	.align		4
        /*0144*/ 	.byte	0x02, 0x4a
	.zero		1
	.zero		1


	//----- nvinfo : EIATTR_EXIT_INSTR_OFFSETS
	.align		4
        /*0148*/ 	.byte	0x04, 0x1c
        /*014a*/ 	.short	(.L_297 - .L_296)


	//   ....[0]....
.L_296:
        /*014c*/ 	.word	0x00000070


	//   ....[1]....
        /*0150*/ 	.word	0x000002e0


	//----- nvinfo : EIATTR_CRS_STACK_SIZE
	.align		4
.L_297:
        /*0154*/ 	.byte	0x04, 0x1e
        /*0156*/ 	.short	(.L_299 - .L_298)
.L_298:
        /*0158*/ 	.word	0x00000000


	//----- nvinfo : EIATTR_CBANK_PARAM_SIZE
	.align		4
.L_299:
        /*015c*/ 	.byte	0x03, 0x19
        /*015e*/ 	.short	0x0074


	//----- nvinfo : EIATTR_PARAM_CBANK
	.align		4
        /*0160*/ 	.byte	0x04, 0x0a
        /*0162*/ 	.short	(.L_301 - .L_300)
	.align		4
.L_300:
        /*0164*/ 	.word	index@(.nv.constant0._Z14kernelgpuUbou1IfEvPT_S1_S1_S1_S1_S1_S1_S1_S1_S1_S0_iiiiiiii)
        /*0168*/ 	.short	0x0380
        /*016a*/ 	.short	0x0074


	//----- nvinfo : EIATTR_SW_WAR
	.align		4
.L_301:
        /*016c*/ 	.byte	0x04, 0x36
        /*016e*/ 	.short	(.L_303 - .L_302)
.L_302:
        /*0170*/ 	.word	0x00000008
.L_303:


//--------------------- .nv.info._Z14kernelgpuUbou5IdEvPT_S1_S1_S1_S1_S1_S1_S1_S1_S1_S0_iiiiiiii --------------------------
	.section	.nv.info._Z14kernelgpuUbou5IdEvPT_S1_S1_S1_S1_S1_S1_S1_S1_S1_S0_iiiiiiii,"",@"SHT_CUDA_INFO"
	.sectionflags	@""
	.align	4


	//----- nvinfo : EIATTR_CUDA_API_VERSION
	.align		4
        /*0000*/ 	.byte	0x04, 0x37
        /*0002*/ 	.short	(.L_305 - .L_304)
.L_304:
        /*0004*/ 	.word	0x00000082


	//----- nvinfo : EIATTR_KPARAM_INFO
	.align		4
.L_305:
        /*0008*/ 	.byte	0x04, 0x17
        /*000a*/ 	.short	(.L_307 - .L_306)
.L_306:
        /*000c*/ 	.word	0x00000000
        /*0010*/ 	.short	0x0012
        /*0012*/ 	.short	0x0074
        /*0014*/ 	.byte	0x00, 0xf0, 0x11, 0x00


	//----- nvinfo : EIATTR_KPARAM_INFO
	.align		4
.L_307:
        /*0018*/ 	.byte	0x04, 0x17
        /*001a*/ 	.short	(.L_309 - .L_308)
.L_308:
        /*001c*/ 	.word	0x00000000
        /*0020*/ 	.short	0x0011
        /*0022*/ 	.short	0x0070
        /*0024*/ 	.byte	0x00, 0xf0, 0x11, 0x00


	//----- nvinfo : EIATTR_KPARAM_INFO
	.align		4
.L_309:
        /*0028*/ 	.byte	0x04, 0x17
        /*002a*/ 	.short	(.L_311 - .L_310)
.L_310:
        /*002c*/ 	.word	0x00000000
        /*0030*/ 	.short	0x0010
        /*0032*/ 	.short	0x006c
        /*0034*/ 	.byte	0x00, 0xf0, 0x11, 0x00


	//----- nvinfo : EIATTR_KPARAM_INFO
	.align		4
.L_311:
        /*0038*/ 	.byte	0x04, 0x17
        /*003a*/ 	.short	(.L_313 - .L_312)
.L_312:
        /*003c*/ 	.word	0x00000000
        /*0040*/ 	.short	0x000f
        /*0042*/ 	.short	0x0068
        /*0044*/ 	.byte	0x00, 0xf0, 0x11, 0x00


	//----- nvinfo : EIATTR_KPARAM_INFO
	.align		4
.L_313:
        /*0048*/ 	.byte	0x04, 0x17
        /*004a*/ 	.short	(.L_315 - .L_314)
.L_314:
        /*004c*/ 	.word	0x00000000
        /*0050*/ 	.short	0x000e
        /*0052*/ 	.short	0x0064
        /*0054*/ 	.byte	0x00, 0xf0, 0x11, 0x00


	//----- nvinfo : EIATTR_KPARAM_INFO
	.align		4
.L_315:
        /*0058*/ 	.byte	0x04, 0x17
        /*005a*/ 	.short	(.L_317 - .L_316)
.L_316:
        /*005c*/ 	.word	0x00000000
        /*0060*/ 	.short	0x000d
        /*0062*/ 	.short	0x0060
        /*0064*/ 	.byte	0x00, 0xf0, 0x11, 0x00


	//----- nvinfo : EIATTR_KPARAM_INFO
	.align		4
.L_317:
        /*0068*/ 	.byte	0x04, 0x17
        /*006a*/ 	.short	(.L_319 - .L_318)
.L_318:
        /*006c*/ 	.word	0x00000000
        /*0070*/ 	.short	0x000c
        /*0072*/ 	.short	0x005c
        /*0074*/ 	.byte	0x00, 0xf0, 0x11, 0x00


	//----- nvinfo : EIATTR_KPARAM_INFO
	.align		4
.L_319:
        /*0078*/ 	.byte	0x04, 0x17
        /*007a*/ 	.short	(.L_321 - .L_320)
.L_320:
        /*007c*/ 	.word	0x00000000
        /*0080*/ 	.short	0x000b
        /*0082*/ 	.short	0x0058
        /*0084*/ 	.byte	0x00, 0xf0, 0x11, 0x00


	//----- nvinfo : EIATTR_KPARAM_INFO
	.align		4
.L_321:
        /*0088*/ 	.byte	0x04, 0x17
        /*008a*/ 	.short	(.L_323 - .L_322)
.L_322:
        /*008c*/ 	.word	0x00000000
        /*0090*/ 	.short	0x000a
        /*0092*/ 	.short	0x0050
        /*0094*/ 	.byte	0x00, 0xf0, 0x21, 0x00


	//----- nvinfo : EIATTR_KPARAM_INFO
	.align		4
.L_323:
        /*0098*/ 	.byte	0x04, 0x17
        /*009a*/ 	.short	(.L_325 - .L_324)
.L_324:
        /*009c*/ 	.word	0x00000000
        /*00a0*/ 	.short	0x0009
        /*00a2*/ 	.short	0x0048
        /*00a4*/ 	.byte	0x00, 0xf5, 0x21, 0x00


	//----- nvinfo : EIATTR_KPARAM_INFO
	.align		4
.L_325:
        /*00a8*/ 	.byte	0x04, 0x17
        /*00aa*/ 	.short	(.L_327 - .L_326)
.L_326:
        /*00ac*/ 	.word	0x00000000
        /*00b0*/ 	.short	0x0008
        /*00b2*/ 	.short	0x0040
        /*00b4*/ 	.byte	0x00, 0xf5, 0x21, 0x00


	//----- nvinfo : EIATTR_KPARAM_INFO
	.align		4
.L_327:
        /*00b8*/ 	.byte	0x04, 0x17
        /*00ba*/ 	.short	(.L_329 - .L_328)
.L_328:
        /*00bc*/ 	.word	0x00000000
        /*00c0*/ 	.short	0x0007
        /*00c2*/ 	.short	0x0038
        /*00c4*/ 	.byte	0x00, 0xf5, 0x21, 0x00


	//----- nvinfo : EIATTR_KPARAM_INFO
	.align		4
.L_329:
        /*00c8*/ 	.byte	0x04, 0x17
        /*00ca*/ 	.short	(.L_331 - .L_330)
.L_330:
        /*00cc*/ 	.word	0x00000000
        /*00d0*/ 	.short	0x0006
        /*00d2*/ 	.short	0x0030
        /*00d4*/ 	.byte	0x00, 0xf5, 0x21, 0x00


	//----- nvinfo : EIATTR_KPARAM_INFO
	.align		4
.L_331:
        /*00d8*/ 	.byte	0x04, 0x17
        /*00da*/ 	.short	(.L_333 - .L_332)
.L_332:
        /*00dc*/ 	.word	0x00000000
        /*00e0*/ 	.short	0x0005
        /*00e2*/ 	.short	0x0028
        /*00e4*/ 	.byte	0x00, 0xf5, 0x21, 0x00


	//----- nvinfo : EIATTR_KPARAM_INFO
	.align		4
.L_333:
        /*00e8*/ 	.byte	0x04, 0x17
        /*00ea*/ 	.short	(.L_335 - .L_334)
.L_334:
        /*00ec*/ 	.word	0x00000000
        /*00f0*/ 	.short	0x0004
        /*00f2*/ 	.short	0x0020
        /*00f4*/ 	.byte	0x00, 0xf5, 0x21, 0x00


	//----- nvinfo : EIATTR_KPARAM_INFO
	.align		4
.L_335:
        /*00f8*/ 	.byte	0x04, 0x17
        /*00fa*/ 	.short	(.L_337 - .L_336)
.L_336:
        /*00fc*/ 	.word	0x00000000
        /*0100*/ 	.short	0x0003
        /*0102*/ 	.short	0x0018
        /*0104*/ 	.byte	0x00, 0xf5, 0x21, 0x00


	//----- nvinfo : EIATTR_KPARAM_INFO
	.align		4
.L_337:
        /*0108*/ 	.byte	0x04, 0x17
        /*010a*/ 	.short	(.L_339 - .L_338)
.L_338:
        /*010c*/ 	.word	0x00000000
        /*0110*/ 	.short	0x0002
        /*0112*/ 	.short	0x0010
        /*0114*/ 	.byte	0x00, 0xf5, 0x21, 0x00


	//----- nvinfo : EIATTR_KPARAM_INFO
	.align		4
.L_339:
        /*0118*/ 	.byte	0x04, 0x17
        /*011a*/ 	.short	(.L_341 - .L_340)
.L_340:
        /*011c*/ 	.word	0x00000000
        /*0120*/ 	.short	0x0001
        /*0122*/ 	.short	0x0008
        /*0124*/ 	.byte	0x00, 0xf5, 0x21, 0x00


	//----- nvinfo : EIATTR_KPARAM_INFO
	.align		4
.L_341:
        /*0128*/ 	.byte	0x04, 0x17
        /*012a*/ 	.short	(.L_343 - .L_342)
.L_342:
        /*012c*/ 	.word	0x00000000
        /*0130*/ 	.short	0x0000
        /*0132*/ 	.short	0x0000
        /*0134*/ 	.byte	0x00, 0xf5, 0x21, 0x00


	//----- nvinfo : EIATTR_SPARSE_MMA_MASK
	.align		4
.L_343:
        /*0138*/ 	.byte	0x03, 0x50
        /*013a*/ 	.short	0x0000


	//----- nvinfo : EIATTR_MAXREG_COUNT
	.align		4
        /*013c*/ 	.byte	0x03, 0x1b
        /*013e*/ 	.short	0x00ff


	//----- nvinfo : EIATTR_MERCURY_ISA_VERSION
	.align		4
        /*0140*/ 	.byte	0x03, 0x5f
        /*0142*/ 	.short	0x0101


	//----- nvinfo : EIATTR_VRC_CTA_INIT_COUNT
	.align		4
        /*0144*/ 	.byte	0x02, 0x4a
	.zero		1
	.zero		1


	//----- nvinfo : EIATTR_EXIT_INSTR_OFFSETS
	.align		4
        /*0148*/ 	.byte	0x04, 0x1c
        /*014a*/ 	.short	(.L_345 - .L_344)


	//   ....[0]....
.L_344:
        /*014c*/ 	.word	0x00000070


	//   ....[1]....
        /*0150*/ 	.word	0x000009a0


	//----- nvinfo : EIATTR_CRS_STACK_SIZE
	.align		4
.L_345:
        /*0154*/ 	.byte	0x04, 0x1e
        /*0156*/ 	.short	(.L_347 - .L_346)
.L_346:
        /*0158*/ 	.word	0x00000000


	//----- nvinfo : EIATTR_CBANK_PARAM_SIZE
	.align		4
.L_347:
        /*015c*/ 	.byte	0x03, 0x19
        /*015e*/ 	.short	0x0078


	//----- nvinfo : EIATTR_PARAM_CBANK
	.align		4
        /*0160*/ 	.byte	0x04, 0x0a
        /*0162*/ 	.short	(.L_349 - .L_348)
	.align		4
.L_348:
        /*0164*/ 	.word	index@(.nv.constant0._Z14kernelgpuUbou5IdEvPT_S1_S1_S1_S1_S1_S1_S1_S1_S1_S0_iiiiiiii)
        /*0168*/ 	.short	0x0380
        /*016a*/ 	.short	0x0078


	//----- nvinfo : EIATTR_SW_WAR
	.align		4
.L_349:
        /*016c*/ 	.byte	0x04, 0x36
        /*016e*/ 	.short	(.L_351 - .L_350)
.L_350:
        /*0170*/ 	.word	0x00000008
.L_351:


//--------------------- .nv.info._Z14kernelgpuUbou4IdEvPT_S1_S1_S1_S1_S1_S1_S1_S1_S1_S0_iiiiiiii --------------------------
	.section	.nv.info._Z14kernelgpuUbou4IdEvPT_S1_S1_S1_S1_S1_S1_S1_S1_S1_S0_iiiiiiii,"",@"SHT_CUDA_INFO"
	.sectionflags	@""
	.align	4


	//----- nvinfo : EIATTR_CUDA_API_VERSION
	.align		4
        /*0000*/ 	.byte	0x04, 0x37
        /*0002*/ 	.short	(.L_353 - .L_352)
.L_352:
        /*0004*/ 	.word	0x00000082


	//----- nvinfo : EIATTR_KPARAM_INFO
	.align		4
.L_353:
        /*0008*/ 	.byte	0x04, 0x17
        /*000a*/ 	.short	(.L_355 - .L_354)
.L_354:
        /*000c*/ 	.word	0x00000000
        /*0010*/ 	.short	0x0012
        /*0012*/ 	.short	0x0074
        /*0014*/ 	.byte	0x00, 0xf0, 0x11, 0x00


	//----- nvinfo : EIATTR_KPARAM_INFO
	.align		4
.L_355:
        /*0018*/ 	.byte	0x04, 0x17
        /*001a*/ 	.short	(.L_357 - .L_356)
.L_356:
        /*001c*/ 	.word	0x00000000
        /*0020*/ 	.short	0x0011
        /*0022*/ 	.short	0x0070
        /*0024*/ 	.byte	0x00, 0xf0, 0x11, 0x00


	//----- nvinfo : EIATTR_KPARAM_INFO
	.align		4
.L_357:
        /*0028*/ 	.byte	0x04, 0x17
        /*002a*/ 	.short	(.L_359 - .L_358)
.L_358:
        /*002c*/ 	.word	0x00000000
        /*0030*/ 	.short	0x0010
        /*0032*/ 	.short	0x006c
        /*0034*/ 	.byte	0x00, 0xf0, 0x11, 0x00


	//----- nvinfo : EIATTR_KPARAM_INFO
	.align		4
.L_359:
        /*0038*/ 	.byte	0x04, 0x17
        /*003a*/ 	.short	(.L_361 - .L_360)
.L_360:
        /*003c*/ 	.word	0x00000000
        /*0040*/ 	.short	0x000f
        /*0042*/ 	.short	0x0068
        /*0044*/ 	.byte	0x00, 0xf0, 0x11, 0x00


	//----- nvinfo : EIATTR_KPARAM_INFO
	.align		4
.L_361:
        /*0048*/ 	.byte	0x04, 0x17
        /*004a*/ 	.short	(.L_363 - .L_362)
.L_362:
        /*004c*/ 	.word	0x00000000
        /*0050*/ 	.short	0x000e
        /*0052*/ 	.short	0x0064
        /*0054*/ 	.byte	0x00, 0xf0, 0x11, 0x00


	//----- nvinfo : EIATTR_KPARAM_INFO
	.align		4
.L_363:
        /*0058*/ 	.byte	0x04, 0x17
        /*005a*/ 	.short	(.L_365 - .L_364)
.L_364:
        /*005c*/ 	.word	0x00000000
        /*0060*/ 	.short	0x000d
        /*0062*/ 	.short	0x0060
        /*0064*/ 	.byte	0x00, 0xf0, 0x11, 0x00


	//----- nvinfo : EIATTR_KPARAM_INFO
	.align		4
.L_365:
        /*0068*/ 	.byte	0x04, 0x17
        /*006a*/ 	.short	(.L_367 - .L_366)
.L_366:
        /*006c*/ 	.word	0x00000000
        /*0070*/ 	.short	0x000c
        /*0072*/ 	.short	0x005c
        /*0074*/ 	.byte	0x00, 0xf0, 0x11, 0x00


	//----- nvinfo : EIATTR_KPARAM_INFO
	.align		4
.L_367:
        /*0078*/ 	.byte	0x04, 0x17
        /*007a*/ 	.short	(.L_369 - .L_368)
.L_368:
        /*007c*/ 	.word	0x00000000
        /*0080*/ 	.short	0x000b
        /*0082*/ 	.short	0x0058
        /*0084*/ 	.byte	0x00, 0xf0, 0x11, 0x00


	//----- nvinfo : EIATTR_KPARAM_INFO
	.align		4
.L_369:
        /*0088*/ 	.byte	0x04, 0x17
        /*008a*/ 	.short	(.L_371 - .L_370)
.L_370:
        /*008c*/ 	.word	0x00000000
        /*0090*/ 	.short	0x000a
        /*0092*/ 	.short	0x0050
        /*0094*/ 	.byte	0x00, 0xf0, 0x21, 0x00


	//----- nvinfo : EIATTR_KPARAM_INFO
	.align		4
.L_371:
        /*0098*/ 	.byte	0x04, 0x17
        /*009a*/ 	.short	(.L_373 - .L_372)
.L_372:
        /*009c*/ 	.word	0x00000000
        /*00a0*/ 	.short	0x0009
        /*00a2*/ 	.short	0x0048
        /*00a4*/ 	.byte	0x00, 0xf5, 0x21, 0x00


	//----- nvinfo : EIATTR_KPARAM_INFO
	.align		4
.L_373:
        /*00a8*/ 	.byte	0x04, 0x17
        /*00aa*/ 	.short	(.L_375 - .L_374)
.L_374:
        /*00ac*/ 	.word	0x00000000
        /*00b0*/ 	.short	0x0008
        /*00b2*/ 	.short	0x0040
        /*00b4*/ 	.byte	0x00, 0xf5, 0x21, 0x00


	//----- nvinfo : EIATTR_KPARAM_INFO
	.align		4
.L_375:
        /*00b8*/ 	.byte	0x04, 0x17
        /*00ba*/ 	.short	(.L_377 - .L_376)
.L_376:
        /*00bc*/ 	.word	0x00000000
        /*00c0*/ 	.short	0x0007
        /*00c2*/ 	.short	0x0038
        /*00c4*/ 	.byte	0x00, 0xf5, 0x21, 0x00


	//----- nvinfo : EIATTR_KPARAM_INFO
	.align		4
.L_377:
        /*00c8*/ 	.byte	0x04, 0x17
        /*00ca*/ 	.short	(.L_379 - .L_378)
.L_378:
        /*00cc*/ 	.word	0x00000000
        /*00d0*/ 	.short	0x0006
        /*00d2*/ 	.short	0x0030
        /*00d4*/ 	.byte	0x00, 0xf5, 0x21, 0x00


	//----- nvinfo : EIATTR_KPARAM_INFO
	.align		4
.L_379:
        /*00d8*/ 	.byte	0x04, 0x17
        /*00da*/ 	.short	(.L_381 - .L_380)
.L_380:
        /*00dc*/ 	.word	0x00000000
        /*00e0*/ 	.short	0x0005
        /*00e2*/ 	.short	0x0028
        /*00e4*/ 	.byte	0x00, 0xf5, 0x21, 0x00


	//----- nvinfo : EIATTR_KPARAM_INFO
	.align		4
.L_381:
        /*00e8*/ 	.byte	0x04, 0x17
        /*00ea*/ 	.short	(.L_383 - .L_382)
.L_382:
        /*00ec*/ 	.word	0x00000000
        /*00f0*/ 	.short	0x0004
        /*00f2*/ 	.short	0x0020
        /*00f4*/ 	.byte	0x00, 0xf5, 0x21, 0x00


	//----- nvinfo : EIATTR_KPARAM_INFO
	.align		4
.L_383:
        /*00f8*/ 	.byte	0x04, 0x17
        /*00fa*/ 	.short	(.L_385 - .L_384)
.L_384:
        /*00fc*/ 	.word	0x00000000
        /*0100*/ 	.short	0x0003
        /*0102*/ 	.short	0x0018
        /*0104*/ 	.byte	0x00, 0xf5, 0x21, 0x00


	//----- nvinfo : EIATTR_KPARAM_INFO
	.align		4
.L_385:
        /*0108*/ 	.byte	0x04, 0x17
        /*010a*/ 	.short	(.L_387 - .L_386)
.L_386:
        /*010c*/ 	.word	0x00000000
        /*0110*/ 	.short	0x0002
        /*0112*/ 	.short	0x0010
        /*0114*/ 	.byte	0x00, 0xf5, 0x21, 0x00


	//----- nvinfo : EIATTR_KPARAM_INFO
	.align		4
.L_387:
        /*0118*/ 	.byte	0x04, 0x17
        /*011a*/ 	.short	(.L_389 - .L_388)
.L_388:
        /*011c*/ 	.word	0x00000000
        /*0120*/ 	.short	0x0001
        /*0122*/ 	.short	0x0008
        /*0124*/ 	.byte	0x00, 0xf5, 0x21, 0x00


	//----- nvinfo : EIATTR_KPARAM_INFO
	.align		4
.L_389:
        /*0128*/ 	.byte	0x04, 0x17
        /*012a*/ 	.short	(.L_391 - .L_390)
.L_390:
        /*012c*/ 	.word	0x00000000
        /*0130*/ 	.short	0x0000
        /*0132*/ 	.short	0x0000
        /*0134*/ 	.byte	0x00, 0xf5, 0x21, 0x00


	//----- nvinfo : EIATTR_SPARSE_MMA_MASK
	.align		4
.L_391:
        /*0138*/ 	.byte	0x03, 0x50
        /*013a*/ 	.short	0x0000


	//----- nvinfo : EIATTR_MAXREG_COUNT
	.align		4
        /*013c*/ 	.byte	0x03, 0x1b
        /*013e*/ 	.short	0x00ff


	//----- nvinfo : EIATTR_MERCURY_ISA_VERSION
	.align		4
        /*0140*/ 	.byte	0x03, 0x5f
        /*0142*/ 	.short	0x0101


	//----- nvinfo : EIATTR_VRC_CTA_INIT_COUNT
	.align		4
        /*0144*/ 	.byte	0x02, 0x4a
	.zero		1
	.zero		1


	//----- nvinfo : EIATTR_EXIT_INSTR_OFFSETS
	.align		4
        /*0148*/ 	.byte	0x04, 0x1c
        /*014a*/ 	.short	(.L_393 - .L_392)


	//   ....[0]....
.L_392:
        /*014c*/ 	.word	0x00000070


	//   ....[1]....
        /*0150*/ 	.word	0x000001d0


	//----- nvinfo : EIATTR_CRS_STACK_SIZE
	.align		4
.L_393:
        /*0154*/ 	.byte	0x04, 0x1e
        /*0156*/ 	.short	(.L_395 - .L_394)
.L_394:
        /*0158*/ 	.word	0x00000000


	//----- nvinfo : EIATTR_CBANK_PARAM_SIZE
	.align		4
.L_395:
        /*015c*/ 	.byte	0x03, 0x19
        /*015e*/ 	.short	0x0078


	//----- nvinfo : EIATTR_PARAM_CBANK
	.align		4
        /*0160*/ 	.byte	0x04, 0x0a
        /*0162*/ 	.short	(.L_397 - .L_396)
	.align		4
.L_396:
        /*0164*/ 	.word	index@(.nv.constant0._Z14kernelgpuUbou4IdEvPT_S1_S1_S1_S1_S1_S1_S1_S1_S1_S0_iiiiiiii)
        /*0168*/ 	.short	0x0380
        /*016a*/ 	.short	0x0078


	//----- nvinfo : EIATTR_SW_WAR
	.align		4
.L_397:
        /*016c*/ 	.byte	0x04, 0x36
        /*016e*/ 	.short	(.L_399 - .L_398)
.L_398:
        /*0170*/ 	.word	0x00000008
.L_399:


//--------------------- .nv.info._Z14kernelgpuUbou3IdEvPT_S1_S1_S1_S1_S1_S1_S1_S1_S1_S0_iiiiiiii --------------------------
	.section	.nv.info._Z14kernelgpuUbou3IdEvPT_S1_S1_S1_S1_S1_S1_S1_S1_S1_S0_iiiiiiii,"",@"SHT_CUDA_INFO"
	.sectionflags	@""
	.align	4


	//----- nvinfo : EIATTR_CUDA_API_VERSION
	.align		4
        /*0000*/ 	.byte	0x04, 0x37
        /*0002*/ 	.short	(.L_401 - .L_400)
.L_400:
        /*0004*/ 	.word	0x00000082


	//----- nvinfo : EIATTR_KPARAM_INFO
	.align		4
.L_401:
        /*0008*/ 	.byte	0x04, 0x17
        /*000a*/ 	.short	(.L_403 - .L_402)
.L_402:
        /*000c*/ 	.word	0x00000000
        /*0010*/ 	.short	0x0012
        /*0012*/ 	.short	0x0074
        /*0014*/ 	.byte	0x00, 0xf0, 0x11, 0x00


	//----- nvinfo : EIATTR_KPARAM_INFO
	.align		4
.L_403:
        /*0018*/ 	.byte	0x04, 0x17
        /*001a*/ 	.short	(.L_405 - .L_404)
.L_404:
        /*001c*/ 	.word	0x00000000
        /*0020*/ 	.short	0x0011
        /*0022*/ 	.short	0x0070
        /*0024*/ 	.byte	0x00, 0xf0, 0x11, 0x00


	//----- nvinfo : EIATTR_KPARAM_INFO
	.align		4
.L_405:
        /*0028*/ 	.byte	0x04, 0x17
        /*002a*/ 	.short	(.L_407 - .L_406)
.L_406:
        /*002c*/ 	.word	0x00000000
        /*0030*/ 	.short	0x0010
        /*0032*/ 	.short	0x006c
        /*0034*/ 	.byte	0x00, 0xf0, 0x11, 0x00


	//----- nvinfo : EIATTR_KPARAM_INFO
	.align		4
.L_407:
        /*0038*/ 	.byte	0x04, 0x17
        /*003a*/ 	.short	(.L_409 - .L_408)
.L_408:
        /*003c*/ 	.word	0x00000000
        /*0040*/ 	.short	0x000f
        /*0042*/ 	.short	0x0068
        /*0044*/ 	.byte	0x00, 0xf0, 0x11, 0x00


	//----- nvinfo : EIATTR_KPARAM_INFO
	.align		4
.L_409:
        /*0048*/ 	.byte	0x04, 0x17
        /*004a*/ 	.short	(.L_411 - .L_410)
.L_410:
        /*004c*/ 	.word	0x00000000
        /*0050*/ 	.short	0x000e
        /*0052*/ 	.short	0x0064
        /*0054*/ 	.byte	0x00, 0xf0, 0x11, 0x00


	//----- nvinfo : EIATTR_KPARAM_INFO
	.align		4
.L_411:
        /*0058*/ 	.byte	0x04, 0x17
        /*005a*/ 	.short	(.L_413 - .L_412)
.L_412:
        /*005c*/ 	.word	0x00000000
        /*0060*/ 	.short	0x000d
        /*0062*/ 	.short	0x0060
        /*0064*/ 	.byte	0x00, 0xf0, 0x11, 0x00


	//----- nvinfo : EIATTR_KPARAM_INFO
	.align		4
.L_413:
        /*0068*/ 	.byte	0x04, 0x17
        /*006a*/ 	.short	(.L_415 - .L_414)
.L_414:
        /*006c*/ 	.word	0x00000000
        /*0070*/ 	.short	0x000c
        /*0072*/ 	.short	0x005c
        /*0074*/ 	.byte	0x00, 0xf0, 0x11, 0x00


	//----- nvinfo : EIATTR_KPARAM_INFO
	.align		4
.L_415:
        /*0078*/ 	.byte	0x04, 0x17
        /*007a*/ 	.short	(.L_417 - .L_416)
.L_416:
        /*007c*/ 	.word	0x00000000
        /*0080*/ 	.short	0x000b
        /*0082*/ 	.short	0x0058
        /*0084*/ 	.byte	0x00, 0xf0, 0x11, 0x00


	//----- nvinfo : EIATTR_KPARAM_INFO
	.align		4
.L_417:
        /*0088*/ 	.byte	0x04, 0x17
        /*008a*/ 	.short	(.L_419 - .L_418)
.L_418:
        /*008c*/ 	.word	0x00000000
        /*0090*/ 	.short	0x000a
        /*0092*/ 	.short	0x0050
        /*0094*/ 	.byte	0x00, 0xf0, 0x21, 0x00


	//----- nvinfo : EIATTR_KPARAM_INFO
	.align		4
.L_419:
        /*0098*/ 	.byte	0x04, 0x17
        /*009a*/ 	.short	(.L_421 - .L_420)
.L_420:
        /*009c*/ 	.word	0x00000000
        /*00a0*/ 	.short	0x0009
        /*00a2*/ 	.short	0x0048
        /*00a4*/ 	.byte	0x00, 0xf5, 0x21, 0x00


	//----- nvinfo : EIATTR_KPARAM_INFO
	.align		4
.L_421:
        /*00a8*/ 	.byte	0x04, 0x17
        /*00aa*/ 	.short	(.L_423 - .L_422)
.L_422:
        /*00ac*/ 	.word	0x00000000
        /*00b0*/ 	.short	0x0008
        /*00b2*/ 	.short	0x0040
        /*00b4*/ 	.byte	0x00, 0xf5, 0x21, 0x00


	//----- nvinfo : EIATTR_KPARAM_INFO
	.align		4
.L_423:
        /*00b8*/ 	.byte	0x04, 0x17
        /*00ba*/ 	.short	(.L_425 - .L_424)
.L_424:
        /*00bc*/ 	.word	0x00000000
        /*00c0*/ 	.short	0x0007
        /*00c2*/ 	.short	0x0038
        /*00c4*/ 	.byte	0x00, 0xf5, 0x21, 0x00


	//----- nvinfo : EIATTR_KPARAM_INFO
	.align		4
.L_425:
        /*00c8*/ 	.byte	0x04, 0x17
        /*00ca*/ 	.short	(.L_427 - .L_426)
.L_426:
        /*00cc*/ 	.word	0x00000000
        /*00d0*/ 	.short	0x0006
        /*00d2*/ 	.short	0x0030
        /*00d4*/ 	.byte	0x00, 0xf5, 0x21, 0x00


	//----- nvinfo : EIATTR_KPARAM_INFO
	.align		4
.L_427:
        /*00d8*/ 	.byte	0x04, 0x17
        /*00da*/ 	.short	(.L_429 - .L_428)
.L_428:
        /*00dc*/ 	.word	0x00000000
        /*00e0*/ 	.short	0x0005
        /*00e2*/ 	.short	0x0028
        /*00e4*/ 	.byte	0x00, 0xf5, 0x21, 0x00


	//----- nvinfo : EIATTR_KPARAM_INFO
	.align		4
.L_429:
        /*00e8*/ 	.byte	0x04, 0x17
        /*00ea*/ 	.short	(.L_431 - .L_430)
.L_430:
        /*00ec*/ 	.word	0x00000000
        /*00f0*/ 	.short	0x0004
        /*00f2*/ 	.short	0x0020
        /*00f4*/ 	.byte	0x00, 0xf5, 0x21, 0x00


	//----- nvinfo : EIATTR_KPARAM_INFO
	.align		4
.L_431:
        /*00f8*/ 	.byte	0x04, 0x17
        /*00fa*/ 	.short	(.L_433 - .L_432)
.L_432:
        /*00fc*/ 	.word	0x00000000
        /*0100*/ 	.short	0x0003
        /*0102*/ 	.short	0x0018
        /*0104*/ 	.byte	0x00, 0xf5, 0x21, 0x00


	//----- nvinfo : EIATTR_KPARAM_INFO
	.align		4
.L_433:
        /*0108*/ 	.byte	0x04, 0x17
        /*010a*/ 	.short	(.L_435 - .L_434)
.L_434:
        /*010c*/ 	.word	0x00000000
        /*0110*/ 	.short	0x0002
        /*0112*/ 	.short	0x0010
        /*0114*/ 	.byte	0x00, 0xf5, 0x21, 0x00


	//----- nvinfo : EIATTR_KPARAM_INFO
	.align		4
.L_435:
        /*0118*/ 	.byte	0x04, 0x17
        /*011a*/ 	.short	(.L_437 - .L_436)
.L_436:
        /*011c*/ 	.word	0x00000000
        /*0120*/ 	.short	0x0001
        /*0122*/ 	.short	0x0008
        /*0124*/ 	.byte	0x00, 0xf5, 0x21, 0x00


	//----- nvinfo : EIATTR_KPARAM_INFO
	.align		4
.L_437:
        /*0128*/ 	.byte	0x04, 0x17
        /*012a*/ 	.short	(.L_439 - .L_438)
.L_438:
        /*012c*/ 	.word	0x00000000
        /*0130*/ 	.short	0x0000
        /*0132*/ 	.short	0x0000
        /*0134*/ 	.byte	0x00, 0xf5, 0x21, 0x00


	//----- nvinfo : EIATTR_SPARSE_MMA_MASK
	.align		4
.L_439:
        /*0138*/ 	.byte	0x03, 0x50
        /*013a*/ 	.short	0x0000


	//----- nvinfo : EIATTR_MAXREG_COUNT
	.align		4
        /*013c*/ 	.byte	0x03, 0x1b
        /*013e*/ 	.short	0x00ff


	//----- nvinfo : EIATTR_MERCURY_ISA_VERSION
	.align		4
        /*0140*/ 	.byte	0x03, 0x5f
        /*0142*/ 	.short	0x0101


	//----- nvinfo : EIATTR_VRC_CTA_INIT_COUNT
	.align		4
        /*0144*/ 	.byte	0x02, 0x4a
	.zero		1
	.zero		1


	//----- nvinfo : EIATTR_EXIT_INSTR_OFFSETS
	.align		4
        /*0148*/ 	.byte	0x04, 0x1c
        /*014a*/ 	.short	(.L_441 - .L_440)


	//   ....[0]....
.L_440:
        /*014c*/ 	.word	0x00000070


	//   ....[1]....
        /*0150*/ 	.word	0x00000970


	//----- nvinfo : EIATTR_CRS_STACK_SIZE
	.align		4
.L_441:
        /*0154*/ 	.byte	0x04, 0x1e
        /*0156*/ 	.short	(.L_443 - .L_442)
.L_442:
        /*0158*/ 	.word	0x00000000


	//----- nvinfo : EIATTR_CBANK_PARAM_SIZE
	.align		4
.L_443:
        /*015c*/ 	.byte	0x03, 0x19
        /*015e*/ 	.short	0x0078


	//----- nvinfo : EIATTR_PARAM_CBANK
	.align		4
        /*0160*/ 	.byte	0x04, 0x0a
        /*0162*/ 	.short	(.L_445 - .L_444)
	.align		4
.L_444:
        /*0164*/ 	.word	index@(.nv.constant0._Z14kernelgpuUbou3IdEvPT_S1_S1_S1_S1_S1_S1_S1_S1_S1_S0_iiiiiiii)
        /*0168*/ 	.short	0x0380
        /*016a*/ 	.short	0x0078


	//----- nvinfo : EIATTR_SW_WAR
	.align		4
.L_445:
        /*016c*/ 	.byte	0x04, 0x36
        /*016e*/ 	.short	(.L_447 - .L_446)
.L_446:
        /*0170*/ 	.word	0x00000008
.L_447:


//--------------------- .nv.info._Z14kernelgpuUbou2IdEvPT_S1_S1_S1_S1_S1_S1_S1_S1_S1_S0_iiiiiiii --------------------------
	.section	.nv.info._Z14kernelgpuUbou2IdEvPT_S1_S1_S1_S1_S1_S1_S1_S1_S1_S0_iiiiiiii,"",@"SHT_CUDA_INFO"
	.sectionflags	@""
	.align	4


	//----- nvinfo : EIATTR_CUDA_API_VERSION
	.align		4
        /*0000*/ 	.byte	0x04, 0x37
        /*0002*/ 	.short	(.L_449 - .L_448)
.L_448:
        /*0004*/ 	.word	0x00000082


	//----- nvinfo : EIATTR_KPARAM_INFO
	.align		4
.L_449:
        /*0008*/ 	.byte	0x04, 0x17
        /*000a*/ 	.short	(.L_451 - .L_450)
.L_450:
        /*000c*/ 	.word	0x00000000
        /*0010*/ 	.short	0x0012
        /*0012*/ 	.short	0x0074
        /*0014*/ 	.byte	0x00, 0xf0, 0x11, 0x00


	//----- nvinfo : EIATTR_KPARAM_INFO
	.align		4
.L_451:
        /*0018*/ 	.byte	0x04, 0x17
        /*001a*/ 	.short	(.L_453 - .L_452)
.L_452:
        /*001c*/ 	.word	0x00000000
        /*0020*/ 	.short	0x0011
        /*0022*/ 	.short	0x0070
        /*0024*/ 	.byte	0x00, 0xf0, 0x11, 0x00


	//----- nvinfo : EIATTR_KPARAM_INFO
	.align		4
.L_453:
        /*0028*/ 	.byte	0x04, 0x17
        /*002a*/ 	.short	(.L_455 - .L_454)
.L_454:
        /*002c*/ 	.word	0x00000000
        /*0030*/ 	.short	0x0010
        /*0032*/ 	.short	0x006c
        /*0034*/ 	.byte	0x00, 0xf0, 0x11, 0x00


	//----- nvinfo : EIATTR_KPARAM_INFO
	.align		4
.L_455:
        /*0038*/ 	.byte	0x04, 0x17
        /*003a*/ 	.short	(.L_457 - .L_456)
.L_456:
        /*003c*/ 	.word	0x00000000
        /*0040*/ 	.short	0x000f
        /*0042*/ 	.short	0x0068
        /*0044*/ 	.byte	0x00, 0xf0, 0x11, 0x00


	//----- nvinfo : EIATTR_KPARAM_INFO
	.align		4
.L_457:
        /*0048*/ 	.byte	0x04, 0x17
        /*004a*/ 	.short	(.L_459 - .L_458)
.L_458:
        /*004c*/ 	.word	0x00000000
        /*0050*/ 	.short	0x000e
        /*0052*/ 	.short	0x0064
        /*0054*/ 	.byte	0x00, 0xf0, 0x11, 0x00


	//----- nvinfo : EIATTR_KPARAM_INFO
	.align		4
.L_459:
        /*0058*/ 	.byte	0x04, 0x17
        /*005a*/ 	.short	(.L_461 - .L_460)
.L_460:
        /*005c*/ 	.word	0x00000000
        /*0060*/ 	.short	0x000d
        /*0062*/ 	.short	0x0060
        /*0064*/ 	.byte	0x00, 0xf0, 0x11, 0x00


	//----- nvinfo : EIATTR_KPARAM_INFO
	.align		4
.L_461:
        /*0068*/ 	.byte	0x04, 0x17
        /*006a*/ 	.short	(.L_463 - .L_462)
.L_462:
        /*006c*/ 	.word	0x00000000
        /*0070*/ 	.short	0x000c
        /*0072*/ 	.short	0x005c
        /*0074*/ 	.byte	0x00, 0xf0, 0x11, 0x00


	//----- nvinfo : EIATTR_KPARAM_INFO
	.align		4
.L_463:
        /*0078*/ 	.byte	0x04, 0x17
        /*007a*/ 	.short	(.L_465 - .L_464)
.L_464:
        /*007c*/ 	.word	0x00000000
        /*0080*/ 	.short	0x000b
        /*0082*/ 	.short	0x0058
        /*0084*/ 	.byte	0x00, 0xf0, 0x11, 0x00


	//----- nvinfo : EIATTR_KPARAM_INFO
	.align		4
.L_465:
        /*0088*/ 	.byte	0x04, 0x17
        /*008a*/ 	.short	(.L_467 - .L_466)
.L_466:
        /*008c*/ 	.word	0x00000000
        /*0090*/ 	.short	0x000a
        /*0092*/ 	.short	0x0050
        /*0094*/ 	.byte	0x00, 0xf0, 0x21, 0x00


	//----- nvinfo : EIATTR_KPARAM_INFO
	.align		4
.L_467:
        /*0098*/ 	.byte	0x04, 0x17
        /*009a*/ 	.short	(.L_469 - .L_468)
.L_468:
        /*009c*/ 	.word	0x00000000
        /*00a0*/ 	.short	0x0009
        /*00a2*/ 	.short	0x0048
        /*00a4*/ 	.byte	0x00, 0xf5, 0x21, 0x00


	//----- nvinfo : EIATTR_KPARAM_INFO
	.align		4
.L_469:
        /*00a8*/ 	.byte	0x04, 0x17
        /*00aa*/ 	.short	(.L_471 - .L_470)
.L_470:
        /*00ac*/ 	.word	0x00000000
        /*00b0*/ 	.short	0x0008
        /*00b2*/ 	.short	0x0040
        /*00b4*/ 	.byte	0x00, 0xf5, 0x21, 0x00


	//----- nvinfo : EIATTR_KPARAM_INFO
	.align		4
.L_471:
        /*00b8*/ 	.byte	0x04, 0x17
        /*00ba*/ 	.short	(.L_473 - .L_472)
.L_472:
        /*00bc*/ 	.word	0x00000000
        /*00c0*/ 	.short	0x0007
        /*00c2*/ 	.short	0x0038
        /*00c4*/ 	.byte	0x00, 0xf5, 0x21, 0x00


	//----- nvinfo : EIATTR_KPARAM_INFO
	.align		4
.L_473:
        /*00c8*/ 	.byte	0x04, 0x17
        /*00ca*/ 	.short	(.L_475 - .L_474)
.L_474:
        /*00cc*/ 	.word	0x00000000
        /*00d0*/ 	.short	0x0006
        /*00d2*/ 	.short	0x0030
        /*00d4*/ 	.byte	0x00, 0xf5, 0x21, 0x00


	//----- nvinfo : EIATTR_KPARAM_INFO
	.align		4
.L_475:
        /*00d8*/ 	.byte	0x04, 0x17
        /*00da*/ 	.short	(.L_477 - .L_476)
.L_476:
        /*00dc*/ 	.word	0x00000000
        /*00e0*/ 	.short	0x0005
        /*00e2*/ 	.short	0x0028
        /*00e4*/ 	.byte	0x00, 0xf5, 0x21, 0x00


	//----- nvinfo : EIATTR_KPARAM_INFO
	.align		4
.L_477:
        /*00e8*/ 	.byte	0x04, 0x17
        /*00ea*/ 	.short	(.L_479 - .L_478)
.L_478:
        /*00ec*/ 	.word	0x00000000
        /*00f0*/ 	.short	0x0004
        /*00f2*/ 	.short	0x0020
        /*00f4*/ 	.byte	0x00, 0xf5, 0x21, 0x00


	//----- nvinfo : EIATTR_KPARAM_INFO
	.align		4
.L_479:
        /*00f8*/ 	.byte	0x04, 0x17
        /*00fa*/ 	.short	(.L_481 - .L_480)
.L_480:
        /*00fc*/ 	.word	0x00000000
        /*0100*/ 	.short	0x0003
        /*0102*/ 	.short	0x0018
        /*0104*/ 	.byte	0x00, 0xf5, 0x21, 0x00


	//----- nvinfo : EIATTR_KPARAM_INFO
	.align		4
.L_481:
        /*0108*/ 	.byte	0x04, 0x17
        /*010a*/ 	.short	(.L_483 - .L_482)
.L_482:
        /*010c*/ 	.word	0x00000000
        /*0110*/ 	.short	0x0002
        /*0112*/ 	.short	0x0010
        /*0114*/ 	.byte	0x00, 0xf5, 0x21, 0x00


	//----- nvinfo : EIATTR_KPARAM_INFO
	.align		4
.L_483:
        /*0118*/ 	.byte	0x04, 0x17
        /*011a*/ 	.short	(.L_485 - .L_484)
.L_484:
        /*011c*/ 	.word	0x00000000
        /*0120*/ 	.short	0x0001
        /*0122*/ 	.short	0x0008
        /*0124*/ 	.byte	0x00, 0xf5, 0x21, 0x00


	//----- nvinfo : EIATTR_KPARAM_INFO
	.align		4
.L_485:
        /*0128*/ 	.byte	0x04, 0x17
        /*012a*/ 	.short	(.L_487 - .L_486)
.L_486:
        /*012c*/ 	.word	0x00000000
        /*0130*/ 	.short	0x0000
        /*0132*/ 	.short	0x0000
        /*0134*/ 	.byte	0x00, 0xf5, 0x21, 0x00


	//----- nvinfo : EIATTR_SPARSE_MMA_MASK
	.align		4
.L_487:
        /*0138*/ 	.byte	0x03, 0x50
        /*013a*/ 	.short	0x0000


	//----- nvinfo : EIATTR_MAXREG_COUNT
	.align		4
        /*013c*/ 	.byte	0x03, 0x1b
        /*013e*/ 	.short	0x00ff


	//----- nvinfo : EIATTR_MERCURY_ISA_VERSION
	.align		4
        /*0140*/ 	.byte	0x03, 0x5f
        /*0142*/ 	.short	0x0101


	//----- nvinfo : EIATTR_VRC_CTA_INIT_COUNT
	.align		4
        /*0144*/ 	.byte	0x02, 0x4a
	.zero		1
	.zero		1


	//----- nvinfo : EIATTR_EXIT_INSTR_OFFSETS
	.align		4
        /*0148*/ 	.byte	0x04, 0x1c
        /*014a*/ 	.short	(.L_489 - .L_488)


	//   ....[0]....
.L_488:
        /*014c*/ 	.word	0x00000070


	//   ....[1]....
        /*0150*/ 	.word	0x00000200


	//----- nvinfo : EIATTR_CRS_STACK_SIZE
	.align		4
.L_489:
        /*0154*/ 	.byte	0x04, 0x1e
        /*0156*/ 	.short	(.L_491 - .L_490)
.L_490:
        /*0158*/ 	.word	0x00000000


	//----- nvinfo : EIATTR_CBANK_PARAM_SIZE
	.align		4
.L_491:
        /*015c*/ 	.byte	0x03, 0x19
        /*015e*/ 	.short	0x0078


	//----- nvinfo : EIATTR_PARAM_CBANK
	.align		4
        /*0160*/ 	.byte	0x04, 0x0a
        /*0162*/ 	.short	(.L_493 - .L_492)
	.align		4
.L_492:
        /*0164*/ 	.word	index@(.nv.constant0._Z14kernelgpuUbou2IdEvPT_S1_S1_S1_S1_S1_S1_S1_S1_S1_S0_iiiiiiii)
        /*0168*/ 	.short	0x0380
        /*016a*/ 	.short	0x0078


	//----- nvinfo : EIATTR_SW_WAR
	.align		4
.L_493:
        /*016c*/ 	.byte	0x04, 0x36
        /*016e*/ 	.short	(.L_495 - .L_494)
.L_494:
        /*0170*/ 	.word	0x00000008
.L_495:


//--------------------- .nv.info._Z14kernelgpuUbou1IdEvPT_S1_S1_S1_S1_S1_S1_S1_S1_S1_S0_iiiiiiii --------------------------
	.section	.nv.info._Z14kernelgpuUbou1IdEvPT_S1_S1_S1_S1_S1_S1_S1_S1_S1_S0_iiiiiiii,"",@"SHT_CUDA_INFO"
	.sectionflags	@""
	.align	4


	//----- nvinfo : EIATTR_CUDA_API_VERSION
	.align		4
        /*0000*/ 	.byte	0x04, 0x37
        /*0002*/ 	.short	(.L_497 - .L_496)
.L_496:
        /*0004*/ 	.word	0x00000082


	//----- nvinfo : EIATTR_KPARAM_INFO
	.align		4
.L_497:
        /*0008*/ 	.byte	0x04, 0x17
        /*000a*/ 	.short	(.L_499 - .L_498)
.L_498:
        /*000c*/ 	.word	0x00000000
        /*0010*/ 	.short	0x0012
        /*0012*/ 	.short	0x0074
        /*0014*/ 	.byte	0x00, 0xf0, 0x11, 0x00


	//----- nvinfo : EIATTR_KPARAM_INFO
	.align		4
.L_499:
        /*0018*/ 	.byte	0x04, 0x17
        /*001a*/ 	.short	(.L_501 - .L_500)
.L_500:
        /*001c*/ 	.word	0x00000000
        /*0020*/ 	.short	0x0011
        /*0022*/ 	.short	0x0070
        /*0024*/ 	.byte	0x00, 0xf0, 0x11, 0x00


	//----- nvinfo : EIATTR_KPARAM_INFO
	.align		4
.L_501:
        /*0028*/ 	.byte	0x04, 0x17
        /*002a*/ 	.short	(.L_503 - .L_502)
.L_502:
        /*002c*/ 	.word	0x00000000
        /*0030*/ 	.short	0x0010
        /*0032*/ 	.short	0x006c
        /*0034*/ 	.byte	0x00, 0xf0, 0x11, 0x00


	//----- nvinfo : EIATTR_KPARAM_INFO
	.align		4
.L_503:
        /*0038*/ 	.byte	0x04, 0x17
        /*003a*/ 	.short	(.L_505 - .L_504)
.L_504:
        /*003c*/ 	.word	0x00000000
        /*0040*/ 	.short	0x000f
        /*0042*/ 	.short	0x0068
        /*0044*/ 	.byte	0x00, 0xf0, 0x11, 0x00


	//----- nvinfo : EIATTR_KPARAM_INFO
	.align		4
.L_505:
        /*0048*/ 	.byte	0x04, 0x17
        /*004a*/ 	.short	(.L_507 - .L_506)
.L_506:
        /*004c*/ 	.word	0x00000000
        /*0050*/ 	.short	0x000e
        /*0052*/ 	.short	0x0064
        /*0054*/ 	.byte	0x00, 0xf0, 0x11, 0x00


	//----- nvinfo : EIATTR_KPARAM_INFO
	.align		4
.L_507:
        /*0058*/ 	.byte	0x04, 0x17
        /*005a*/ 	.short	(.L_509 - .L_508)
.L_508:
        /*005c*/ 	.word	0x00000000
        /*0060*/ 	.short	0x000d
        /*0062*/ 	.short	0x0060
        /*0064*/ 	.byte	0x00, 0xf0, 0x11, 0x00


	//----- nvinfo : EIATTR_KPARAM_INFO
	.align		4
.L_509:
        /*0068*/ 	.byte	0x04, 0x17
        /*006a*/ 	.short	(.L_511 - .L_510)
.L_510:
        /*006c*/ 	.word	0x00000000
        /*0070*/ 	.short	0x000c
        /*0072*/ 	.short	0x005c
        /*0074*/ 	.byte	0x00, 0xf0, 0x11, 0x00


	//----- nvinfo : EIATTR_KPARAM_INFO
	.align		4
.L_511:
        /*0078*/ 	.byte	0x04, 0x17
        /*007a*/ 	.short	(.L_513 - .L_512)
.L_512:
        /*007c*/ 	.word	0x00000000
        /*0080*/ 	.short	0x000b
        /*0082*/ 	.short	0x0058
        /*0084*/ 	.byte	0x00, 0xf0, 0x11, 0x00


	//----- nvinfo : EIATTR_KPARAM_INFO
	.align		4
.L_513:
        /*0088*/ 	.byte	0x04, 0x17
        /*008a*/ 	.short	(.L_515 - .L_514)
.L_514:
        /*008c*/ 	.word	0x00000000
        /*0090*/ 	.short	0x000a
        /*0092*/ 	.short	0x0050
        /*0094*/ 	.byte	0x00, 0xf0, 0x21, 0x00


	//----- nvinfo : EIATTR_KPARAM_INFO
	.align		4
.L_515:
        /*0098*/ 	.byte	0x04, 0x17
        /*009a*/ 	.short	(.L_517 - .L_516)
.L_516:
        /*009c*/ 	.word	0x00000000
        /*00a0*/ 	.short	0x0009
        /*00a2*/ 	.short	0x0048
        /*00a4*/ 	.byte	0x00, 0xf5, 0x21, 0x00


	//----- nvinfo : EIATTR_KPARAM_INFO
	.align		4
.L_517:
        /*00a8*/ 	.byte	0x04, 0x17
        /*00aa*/ 	.short	(.L_519 - .L_518)
.L_518:
        /*00ac*/ 	.word	0x00000000
        /*00b0*/ 	.short	0x0008
        /*00b2*/ 	.short	0x0040
        /*00b4*/ 	.byte	0x00, 0xf5, 0x21, 0x00


	//----- nvinfo : EIATTR_KPARAM_INFO
	.align		4
.L_519:
        /*00b8*/ 	.byte	0x04, 0x17
        /*00ba*/ 	.short	(.L_521 - .L_520)
.L_520:
        /*00bc*/ 	.word	0x00000000
        /*00c0*/ 	.short	0x0007
        /*00c2*/ 	.short	0x0038
        /*00c4*/ 	.byte	0x00, 0xf5, 0x21, 0x00


	//----- nvinfo : EIATTR_KPARAM_INFO
	.align		4
.L_521:
        /*00c8*/ 	.byte	0x04, 0x17
        /*00ca*/ 	.short	(.L_523 - .L_522)
.L_522:
        /*00cc*/ 	.word	0x00000000
        /*00d0*/ 	.short	0x0006
        /*00d2*/ 	.short	0x0030
        /*00d4*/ 	.byte	0x00, 0xf5, 0x21, 0x00


	//----- nvinfo : EIATTR_KPARAM_INFO
	.align		4
.L_523:
        /*00d8*/ 	.byte	0x04, 0x17
        /*00da*/ 	.short	(.L_525 - .L_524)
.L_524:
        /*00dc*/ 	.word	0x00000000
        /*00e0*/ 	.short	0x0005
        /*00e2*/ 	.short	0x0028
        /*00e4*/ 	.byte	0x00, 0xf5, 0x21, 0x00


	//----- nvinfo : EIATTR_KPARAM_INFO
	.align		4
.L_525:
        /*00e8*/ 	.byte	0x04, 0x17
        /*00ea*/ 	.short	(.L_527 - .L_526)
.L_526:
        /*00ec*/ 	.word	0x00000000
        /*00f0*/ 	.short	0x0004
        /*00f2*/ 	.short	0x0020
        /*00f4*/ 	.byte	0x00, 0xf5, 0x21, 0x00


	//----- nvinfo : EIATTR_KPARAM_INFO
	.align		4
.L_527:
        /*00f8*/ 	.byte	0x04, 0x17
        /*00fa*/ 	.short	(.L_529 - .L_528)
.L_528:
        /*00fc*/ 	.word	0x00000000
        /*0100*/ 	.short	0x0003
        /*0102*/ 	.short	0x0018
        /*0104*/ 	.byte	0x00, 0xf5, 0x21, 0x00


	//----- nvinfo : EIATTR_KPARAM_INFO
	.align		4
.L_529:
        /*0108*/ 	.byte	0x04, 0x17
        /*010a*/ 	.short	(.L_531 - .L_530)
.L_530:
        /*010c*/ 	.word	0x00000000
        /*0110*/ 	.short	0x0002
        /*0112*/ 	.short	0x0010
        /*0114*/ 	.byte	0x00, 0xf5, 0x21, 0x00


	//----- nvinfo : EIATTR_KPARAM_INFO
	.align		4
.L_531:
        /*0118*/ 	.byte	0x04, 0x17
        /*011a*/ 	.short	(.L_533 - .L_532)
.L_532:
        /*011c*/ 	.word	0x00000000
        /*0120*/ 	.short	0x0001
        /*0122*/ 	.short	0x0008
        /*0124*/ 	.byte	0x00, 0xf5, 0x21, 0x00


	//----- nvinfo : EIATTR_KPARAM_INFO
	.align		4
.L_533:
        /*0128*/ 	.byte	0x04, 0x17
        /*012a*/ 	.short	(.L_535 - .L_534)
.L_534:
        /*012c*/ 	.word	0x00000000
        /*0130*/ 	.short	0x0000
        /*0132*/ 	.short	0x0000
        /*0134*/ 	.byte	0x00, 0xf5, 0x21, 0x00


	//----- nvinfo : EIATTR_SPARSE_MMA_MASK
	.align		4
.L_535:
        /*0138*/ 	.byte	0x03, 0x50
        /*013a*/ 	.short	0x0000


	//----- nvinfo : EIATTR_MAXREG_COUNT
	.align		4
        /*013c*/ 	.byte	0x03, 0x1b
        /*013e*/ 	.short	0x00ff


	//----- nvinfo : EIATTR_MERCURY_ISA_VERSION
	.align		4
        /*0140*/ 	.byte	0x03, 0x5f
        /*0142*/ 	.short	0x0101


	//----- nvinfo : EIATTR_VRC_CTA_INIT_COUNT
	.align		4
        /*0144*/ 	.byte	0x02, 0x4a
	.zero		1
	.zero		1


	//----- nvinfo : EIATTR_EXIT_INSTR_OFFSETS
	.align		4
        /*0148*/ 	.byte	0x04, 0x1c
        /*014a*/ 	.short	(.L_537 - .L_536)


	//   ....[0]....
.L_536:
        /*014c*/ 	.word	0x00000070


	//   ....[1]....
        /*0150*/ 	.word	0x00000350


	//----- nvinfo : EIATTR_CRS_STACK_SIZE
	.align		4
.L_537:
        /*0154*/ 	.byte	0x04, 0x1e
        /*0156*/ 	.short	(.L_539 - .L_538)
.L_538:
        /*0158*/ 	.word	0x00000000


	//----- nvinfo : EIATTR_CBANK_PARAM_SIZE
	.align		4
.L_539:
        /*015c*/ 	.byte	0x03, 0x19
        /*015e*/ 	.short	0x0078


	//----- nvinfo : EIATTR_PARAM_CBANK
	.align		4
        /*0160*/ 	.byte	0x04, 0x0a
        /*0162*/ 	.short	(.L_541 - .L_540)
	.align		4
.L_540:
        /*0164*/ 	.word	index@(.nv.constant0._Z14kernelgpuUbou1IdEvPT_S1_S1_S1_S1_S1_S1_S1_S1_S1_S0_iiiiiiii)
        /*0168*/ 	.short	0x0380
        /*016a*/ 	.short	0x0078


	//----- nvinfo : EIATTR_SW_WAR
	.align		4
.L_541:
        /*016c*/ 	.byte	0x04, 0x36
        /*016e*/ 	.short	(.L_543 - .L_542)
.L_542:
        /*0170*/ 	.word	0x00000008
.L_543:


//--------------------- .nv.callgraph             --------------------------
	.section	.nv.callgraph,"",@"SHT_CUDA_CALLGRAPH"
	.align	4
	.sectionentsize	8
	.align		4
        /*0000*/ 	.word	0x00000000
	.align		4
        /*0004*/ 	.word	0xffffffff
	.align		4
        /*0008*/ 	.word	0x00000000
	.align		4
        /*000c*/ 	.word	0xfffffffe
	.align		4
        /*0010*/ 	.word	0x00000000
	.align		4
        /*0014*/ 	.word	0xfffffffd
	.align		4
        /*0018*/ 	.word	0x00000000
	.align		4
        /*001c*/ 	.word	0xfffffffc


//--------------------- .text._Z14kernelgpuUbou5IfEvPT_S1_S1_S1_S1_S1_S1_S1_S1_S1_S0_iiiiiiii --------------------------
	.section	.text._Z14kernelgpuUbou5IfEvPT_S1_S1_S1_S1_S1_S1_S1_S1_S1_S0_iiiiiiii,"ax",@progbits
	.align	128
        .global         _Z14kernelgpuUbou5IfEvPT_S1_S1_S1_S1_S1_S1_S1_S1_S1_S0_iiiiiiii
        .type           _Z14kernelgpuUbou5IfEvPT_S1_S1_S1_S1_S1_S1_S1_S1_S1_S0_iiiiiiii,@function
        .size           _Z14kernelgpuUbou5IfEvPT_S1_S1_S1_S1_S1_S1_S1_S1_S1_S0_iiiiiiii,(.L_x_46 - _Z14kernelgpuUbou5IfEvPT_S1_S1_S1_S1_S1_S1_S1_S1_S1_S0_iiiiiiii)
        .other          _Z14kernelgpuUbou5IfEvPT_S1_S1_S1_S1_S1_S1_S1_S1_S1_S0_iiiiiiii,@"STO_CUDA_ENTRY STV_DEFAULT"
_Z14kernelgpuUbou5IfEvPT_S1_S1_S1_S1_S1_S1_S1_S1_S1_S0_iiiiiiii:
.text._Z14kernelgpuUbou5IfEvPT_S1_S1_S1_S1_S1_S1_S1_S1_S1_S0_iiiiiiii:
[----:B------:R-:W-:Y:S01]  /*0000*/  LDC R1, c[0x0][0x37c] ;  /* 0x0000df00ff017b82 */ /* 0x000fe20000000800 */
[----:B------:R-:W0:Y:S07]  /*0010*/  S2R R13, SR_TID.X ;  /* 0x00000000000d7919 */ /* 0x000e2e0000002100 */
[----:B------:R-:W0:Y:S08]  /*0020*/  S2UR UR4, SR_CTAID.X ;  /* 0x00000000000479c3 */ /* 0x000e300000002500 */
[----:B------:R-:W0:Y:S08]  /*0030*/  LDC R10, c[0x0][0x360] ;  /* 0x0000d800ff0a7b82 */ /* 0x000e300000000800 */
[----:B------:R-:W1:Y:S01]  /*0040*/  LDC R11, c[0x0][0x3d8] ;  /* 0x0000f600ff0b7b82 */ /* 0x000e620000000800 */
[----:B0-----:R-:W-:-:S05]  /*0050*/  IMAD R13, R10, UR4, R13 ;  /* 0x000000040a0d7c24 */ /* 0x001fca000f8e020d */
[----:B-1----:R-:W-:-:S13]  /*0060*/  ISETP.GE.AND P0, PT, R13, R11, PT ;  /* 0x0000000b0d00720c */ /* 0x002fda0003f06270 */
[----:B------:R-:W-:Y:S05]  /*0070*/  @P0 EXIT ;  /* 0x000000000000094d */ /* 0x000fea0003800000 */
[----:B------:R-:W0:Y:S01]  /*0080*/  LDC.64 R2, c[0x0][0x390] ;  /* 0x0000e400ff027b82 */ /* 0x000e220000000a00 */
[----:B------:R-:W1:Y:S01]  /*0090*/  LDCU UR4, c[0x0][0x370] ;  /* 0x00006e00ff0477ac */ /* 0x000e620008000800 */
[----:B------:R-:W2:Y:S06]  /*00a0*/  LDCU.64 UR6, c[0x0][0x358] ;  /* 0x00006b00ff0677ac */ /* 0x000eac0008000a00 */
[----:B------:R-:W3:Y:S08]  /*00b0*/  LDC.64 R4, c[0x0][0x3b0] ;  /* 0x0000ec00ff047b82 */ /* 0x000ef00000000a00 */
[----:B------:R-:W4:Y:S01]  /*00c0*/  LDC.64 R6, c[0x0][0x380] ;  /* 0x0000e000ff067b82 */ /* 0x000f220000000a00 */
[----:B-1----:R-:W-:-:S07]  /*00d0*/  IMAD R10, R10, UR4, RZ ;  /* 0x000000040a0a7c24 */ /* 0x002fce000f8e02ff */
.L_x_0:
[----:B------:R-:W-:Y:S01]  /*00e0*/  LEA R0, R11, R13, 0x1 ;  /* 0x0000000d0b007211 */ /* 0x000fe200078e08ff */
[----:B---3--:R-:W-:-:S03]  /*00f0*/  IMAD.WIDE R8, R13, 0x4, R4 ;  /* 0x000000040d087825 */ /* 0x008fc600078e0204 */
[----:B------:R-:W-:Y:S01]  /*0100*/  IADD3 R0, PT, PT, R0, R11, RZ ;  /* 0x0000000b00007210 */ /* 0x000fe20007ffe0ff */
[----:B------:R-:W-:-:S03]  /*0110*/  IMAD.WIDE R18, R11, 0x4, R8 ;  /* 0x000000040b127825 */ /* 0x000fc600078e0208 */
[CC--:B------:R-:W-:Y:S01]  /*0120*/  LEA R29, R11.reuse, R0.reuse, 0x3 ;  /* 0x000000000b1d7211 */ /* 0x0c0fe200078e18ff */
[----:B--2---:R-:W2:Y:S01]  /*0130*/  LDG.E R9, desc[UR6][R8.64] ;  /* 0x0000000608097981 */ /* 0x004ea2000c1e1900 */
[----:B------:R-:W-:-:S03]  /*0140*/  LEA R27, R11, R0, 0x2 ;  /* 0x000000000b1b7211 */ /* 0x000fc600078e10ff */
[--C-:B0-----:R-:W-:Y:S01]  /*0150*/  IMAD.WIDE R28, R29, 0x4, R2.reuse ;  /* 0x000000041d1c7825 */ /* 0x101fe200078e0202 */
[----:B------:R-:W3:Y:S03]  /*0160*/  LDG.E R0, desc[UR6][R18.64] ;  /* 0x0000000612007981 */ /* 0x000ee6000c1e1900 */
[--C-:B------:R-:W-:Y:S02]  /*0170*/  IMAD.WIDE R26, R27, 0x4, R2.reuse ;  /* 0x000000041b1a7825 */ /* 0x100fe400078e0202 */
[----:B------:R-:W3:Y:S04]  /*0180*/  LDG.E R29, desc[UR6][R28.64] ;  /* 0x000000061c1d7981 */ /* 0x000ee8000c1e1900 */
[----:B------:R-:W2:Y:S01]  /*0190*/  LDG.E R26, desc[UR6][R26.64] ;  /* 0x000000061a1a7981 */ /* 0x000ea2000c1e1900 */
[----:B------:R-:W-:-:S05]  /*01a0*/  IMAD.WIDE R20, R13, 0x4, R2 ;  /* 0x000000040d147825 */ /* 0x000fca00078e0202 */
[----:B------:R0:W5:Y:S01]  /*01b0*/  LDG.E R12, desc[UR6][R20.64] ;  /* 0x00000006140c7981 */ /* 0x000162000c1e1900 */
[----:B------:R-:W-:-:S05]  /*01c0*/  IMAD.WIDE R22, R11, 0x4, R20 ;  /* 0x000000040b167825 */ /* 0x000fca00078e0214 */
[----:B------:R1:W5:Y:S01]  /*01d0*/  LDG.E R17, desc[UR6][R22.64] ;  /* 0x0000000616117981 */ /* 0x000362000c1e1900 */
[----:B------:R-:W-:-:S05]  /*01e0*/  IMAD.WIDE R14, R11, 0x4, R22 ;  /* 0x000000040b0e7825 */ /* 0x000fca00078e0216 */
[----:B------:R4:W5:Y:S01]  /*01f0*/  LDG.E R16, desc[UR6][R14.64] ;  /* 0x000000060e107981 */ /* 0x000962000c1e1900 */
[----:B------:R-:W-:-:S05]  /*0200*/  IMAD.WIDE R24, R11, 0x4, R14 ;  /* 0x000000040b187825 */ /* 0x000fca00078e020e */
[----:B------:R5:W5:Y:S01]  /*0210*/  LDG.E R18, desc[UR6][R24.64] ;  /* 0x0000000618127981 */ /* 0x000b62000c1e1900 */
[----:B0-----:R-:W-:Y:S01]  /*0220*/  HFMA2 R20, -RZ, RZ, 1.125, -9232 ;  /* 0x3c80f082ff147431 */ /* 0x001fe200000001ff */
[----:B-1----:R-:W-:Y:S01]  /*0230*/  MOV R23, 0x3f800000 ;  /* 0x3f80000000177802 */ /* 0x002fe20000000f00 */
[----:B---3--:R-:W-:-:S04]  /*0240*/  FMUL R19, R29, R0 ;  /* 0x000000001d137220 */ /* 0x008fc80000400000 */
[----:B--2---:R-:W-:-:S04]  /*0250*/  FFMA R19, R26, R9, R19 ;  /* 0x000000091a137223 */ /* 0x004fc80000000013 */
[----:B------:R-:W-:-:S06]  /*0260*/  FMUL R0, |R19|, 2.8853900432586669922 ;  /* 0x4038aa3b13007820 */ /* 0x000fcc0000400200 */
[----:B------:R-:W0:Y:S01]  /*0270*/  MUFU.EX2 R0, R0 ;  /* 0x0000000000007308 */ /* 0x000e220000000800 */
[----:B------:R-:W-:Y:S01]  /*0280*/  FMUL R21, R19, R19 ;  /* 0x0000001313157220 */ /* 0x000fe20000400000 */
[----:B0-----:R-:W-:-:S06]  /*0290*/  FADD R8, R0, 1 ;  /* 0x3f80000000087421 */ /* 0x001fcc0000000000 */
[----:B------:R-:W0:Y:S01]  /*02a0*/  MUFU.RCP R8, R8 ;  /* 0x0000000800087308 */ /* 0x000e220000001000 */
[----:B----4-:R-:W-:Y:S01]  /*02b0*/  FFMA R14, R21, R20, -0.052303962409496307373 ;  /* 0xbd563cae150e7423 */ /* 0x010fe20000000014 */
[C---:B------:R-:W-:Y:S02]  /*02c0*/  FSETP.GE.AND P1, PT, |R19|.reuse, 0.60000002384185791016, PT ;  /* 0x3f19999a1300780b */ /* 0x040fe40003f26200 */
[----:B------:R-:W-:Y:S01]  /*02d0*/  FSETP.GE.AND P0, PT, |R19|, 9.010913848876953125, PT ;  /* 0x41102cb41300780b */ /* 0x000fe20003f06200 */
[----:B------:R-:W-:-:S04]  /*02e0*/  FFMA R20, R21, R14, 0.1331529766321182251 ;  /* 0x3e08594115147423 */ /* 0x000fc8000000000e */
[----:B------:R-:W-:Y:S01]  /*02f0*/  FFMA R0, R21, R20, -0.33332768082618713379 ;  /* 0xbeaaa9ed15007423 */ /* 0x000fe20000000014 */
[----:B0-----:R-:W-:-:S03]  /*0300*/  FFMA R9, R8, -2, R23 ;  /* 0xc000000008097823 */ /* 0x001fc60000000017 */
[----:B------:R-:W-:Y:S02]  /*0310*/  FFMA R0, R21, R0, RZ ;  /* 0x0000000015007223 */ /* 0x000fe400000000ff */
[----:B------:R-:W-:Y:S01]  /*0320*/  FSEL R14, R9, 1, !P0 ;  /* 0x3f800000090e7808 */ /* 0x000fe20004000000 */
[----:B------:R-:W-:-:S03]  /*0330*/  IMAD.WIDE R8, R13, 0x4, R6 ;  /* 0x000000040d087825 */ /* 0x000fc600078e0206 */
[--C-:B------:R-:W-:Y:S01]  /*0340*/  LOP3.LUT R20, R14, 0x80000000, R19.reuse, 0xb8, !PT ;  /* 0x800000000e147812 */ /* 0x100fe200078eb813 */
[----:B------:R-:W-:Y:S01]  /*0350*/  @!P1 FFMA R20, R19, R0, R19 ;  /* 0x0000000013149223 */ /* 0x000fe20000000013 */
[----:B------:R-:W-:-:S04]  /*0360*/  IMAD.WIDE R14, R11, 0x4, R8 ;  /* 0x000000040b0e7825 */ /* 0x000fc800078e0208 */
[----:B------:R-:W-:Y:S01]  /*0370*/  FFMA R19, R20, 1000, -R23 ;  /* 0x447a000014137823 */ /* 0x000fe20000000817 */
[----:B------:R-:W-:-:S04]  /*0380*/  IMAD.WIDE R20, R11, 0x4, R14 ;  /* 0x000000040b147825 */ /* 0x000fc800078e020e */
[-C--:B-----5:R-:W-:Y:S01]  /*0390*/  FMUL R23, R12, -R19.reuse ;  /* 0x800000130c177220 */ /* 0x0a0fe20000400000 */
[-C--:B------:R-:W-:Y:S01]  /*03a0*/  FMUL R25, R17, -R19.reuse ;  /* 0x8000001311197220 */ /* 0x080fe20000400000 */
[----:B------:R-:W-:Y:S01]  /*03b0*/  FMUL R19, R16, -R19 ;  /* 0x8000001310137220 */ /* 0x000fe20000400000 */
[----:B------:R-:W-:Y:S02]  /*03c0*/  IMAD.WIDE R16, R11, 0x4, R20 ;  /* 0x000000040b107825 */ /* 0x000fe400078e0214 */
[----:B------:R1:W-:Y:S01]  /*03d0*/  STG.E desc[UR6][R8.64], R23 ;  /* 0x0000001708007986 */ /* 0x0003e2000c101906 */
[----:B------:R-:W-:-:S03]  /*03e0*/  IADD3 R13, PT, PT, R10, R13, RZ ;  /* 0x0000000d0a0d7210 */ /* 0x000fc60007ffe0ff */
[----:B------:R1:W-:Y:S04]  /*03f0*/  STG.E desc[UR6][R14.64], R25 ;  /* 0x000000190e007986 */ /* 0x0003e8000c101906 */
[----:B------:R1:W-:Y:S04]  /*0400*/  STG.E desc[UR6][R20.64], R19 ;  /* 0x0000001314007986 */ /* 0x0003e8000c101906 */
[----:B------:R1:W-:Y:S01]  /*0410*/  STG.E desc[UR6][R16.64], R18 ;  /* 0x0000001210007986 */ /* 0x0003e2000c101906 */
[----:B------:R-:W-:-:S13]  /*0420*/  ISETP.GE.AND P0, PT, R13, R11, PT ;  /* 0x0000000b0d00720c */ /* 0x000fda0003f06270 */
[----:B-1----:R-:W-:Y:S05]  /*0430*/  @!P0 BRA `(.L_x_0) ;  /* 0xfffffffc00288947 */ /* 0x002fea000383ffff */
[----:B------:R-:W-:Y:S05]  /*0440*/  EXIT ;  /* 0x000000000000794d */ /* 0x000fea0003800000 */
.L_x_1:
[----:B------:R-:W-:-:S00]  /*0450*/  BRA `(.L_x_1) ;  /* 0xfffffffc00fc7947 */ /* 0x000fc0000383ffff */
[----:B------:R-:W-:-:S00]  /*0460*/  NOP ;  /* 0x0000000000007918 */ /* 0x000fc00000000000 */
        /* <DEDUP_REMOVED lines=9> */
.L_x_46:


//--------------------- .text._Z14kernelgpuUbou4IfEvPT_S1_S1_S1_S1_S1_S1_S1_S1_S1_S0_iiiiiiii --------------------------
	.section	.text._Z14kernelgpuUbou4IfEvPT_S1_S1_S1_S1_S1_S1_S1_S1_S1_S0_iiiiiiii,"ax",@progbits
	.align	128
        .global         _Z14kernelgpuUbou4IfEvPT_S1_S1_S1_S1_S1_S1_S1_S1_S1_S0_iiiiiiii
        .type           _Z14kernelgpuUbou4IfEvPT_S1_S1_S1_S1_S1_S1_S1_S1_S1_S0_iiiiiiii,@function
        .size           _Z14kernelgpuUbou4IfEvPT_S1_S1_S1_S1_S1_S1_S1_S1_S1_S0_iiiiiiii,(.L_x_47 - _Z14kernelgpuUbou4IfEvPT_S1_S1_S1_S1_S1_S1_S1_S1_S1_S0_iiiiiiii)
        .other          _Z14kernelgpuUbou4IfEvPT_S1_S1_S1_S1_S1_S1_S1_S1_S1_S0_iiiiiiii,@"STO_CUDA_ENTRY STV_DEFAULT"
_Z14kernelgpuUbou4IfEvPT_S1_S1_S1_S1_S1_S1_S1_S1_S1_S0_iiiiiiii:
.text._Z14kernelgpuUbou4IfEvPT_S1_S1_S1_S1_S1_S1_S1_S1_S1_S0_iiiiiiii:
        /* <DEDUP_REMOVED lines=10> */
[----:B------:R-:W-:Y:S01]  /*00a0*/  SHF.L.U32 R19, R23, 0x1, RZ ;  /* 0x0000000117137819 */ /* 0x000fe200000006ff */
[----:B------:R-:W2:Y:S05]  /*00b0*/  LDCU.64 UR6, c[0x0][0x358] ;  /* 0x00006b00ff0677ac */ /* 0x000eaa0008000a00 */
[----:B------:R-:W3:Y:S01]  /*00c0*/  LDC.64 R4, c[0x0][0x380] ;  /* 0x0000e000ff047b82 */ /* 0x000ee20000000a00 */
[----:B-1----:R-:W-:-:S07]  /*00d0*/  IMAD R21, R21, UR4, RZ ;  /* 0x0000000415157c24 */ /* 0x002fce000f8e02ff */
.L_x_2:
[----:B01----:R-:W-:-:S04]  /*00e0*/  IMAD.WIDE R6, R0, 0x4, R2 ;  /* 0x0000000400067825 */ /* 0x003fc800078e0202 */
[----:B------:R-:W-:Y:S02]  /*00f0*/  IMAD.WIDE R8, R19, 0x4, R6 ;  /* 0x0000000413087825 */ /* 0x000fe400078e0206 */
[----:B--2---:R-:W2:Y:S04]  /*0100*/  LDG.E R7, desc[UR6][R6.64] ;  /* 0x0000000606077981 */ /* 0x004ea8000c1e1900 */
[----:B------:R-:W4:Y:S01]  /*0110*/  LDG.E R9, desc[UR6][R8.64] ;  /* 0x0000000608097981 */ /* 0x000f22000c1e1900 */
[----:B---3--:R-:W-:Y:S01]  /*0120*/  IMAD.WIDE R10, R0, 0x4, R4 ;  /* 0x00000004000a7825 */ /* 0x008fe200078e0204 */
[----:B------:R-:W-:-:S04]  /*0130*/  IADD3 R0, PT, PT, R21, R0, RZ ;  /* 0x0000000015007210 */ /* 0x000fc80007ffe0ff */
[----:B------:R-:W-:Y:S01]  /*0140*/  ISETP.GE.AND P0, PT, R0, R23, PT ;  /* 0x000000170000720c */ /* 0x000fe20003f06270 */
[----:B------:R-:W-:-:S04]  /*0150*/  IMAD.WIDE R12, R23, 0x4, R10 ;  /* 0x00000004170c7825 */ /* 0x000fc800078e020a */
[----:B------:R-:W-:-:S04]  /*0160*/  IMAD.WIDE R14, R23, 0x4, R12 ;  /* 0x00000004170e7825 */ /* 0x000fc800078e020c */
[----:B------:R-:W-:Y:S01]  /*0170*/  IMAD.WIDE R16, R23, 0x4, R14 ;  /* 0x0000000417107825 */ /* 0x000fe200078e020e */
[----:B--2---:R1:W-:Y:S04]  /*0180*/  STG.E desc[UR6][R10.64], R7 ;  /* 0x000000070a007986 */ /* 0x0043e8000c101906 */
[----:B------:R1:W-:Y:S04]  /*0190*/  STG.E desc[UR6][R12.64], RZ ;  /* 0x000000ff0c007986 */ /* 0x0003e8000c101906 */
[----:B----4-:R1:W-:Y:S04]  /*01a0*/  STG.E desc[UR6][R14.64], R9 ;  /* 0x000000090e007986 */ /* 0x0103e8000c101906 */
[----:B------:R1:W-:Y:S01]  /*01b0*/  STG.E desc[UR6][R16.64], RZ ;  /* 0x000000ff10007986 */ /* 0x0003e2000c101906 */
[----:B------:R-:W-:Y:S05]  /*01c0*/  @!P0 BRA `(.L_x_2) ;  /* 0xfffffffc00c48947 */ /* 0x000fea000383ffff */
[----:B------:R-:W-:Y:S05]  /*01d0*/  EXIT ;  /* 0x000000000000794d */ /* 0x000fea0003800000 */
.L_x_3:
        /* <DEDUP_REMOVED lines=10> */
.L_x_47:


//--------------------- .text._Z14kernelgpuUbou3IfEvPT_S1_S1_S1_S1_S1_S1_S1_S1_S1_S0_iiiiiiii --------------------------
	.section	.text._Z14kernelgpuUbou3IfEvPT_S1_S1_S1_S1_S1_S1_S1_S1_S1_S0_iiiiiiii,"ax",@progbits
	.align	128
        .global         _Z14kernelgpuUbou3IfEvPT_S1_S1_S1_S1_S1_S1_S1_S1_S1_S0_iiiiiiii
        .type           _Z14kernelgpuUbou3IfEvPT_S1_S1_S1_S1_S1_S1_S1_S1_S1_S0_iiiiiiii,@function
        .size           _Z14kernelgpuUbou3IfEvPT_S1_S1_S1_S1_S1_S1_S1_S1_S1_S0_iiiiiiii,(.L_x_48 - _Z14kernelgpuUbou3IfEvPT_S1_S1_S1_S1_S1_S1_S1_S1_S1_S0_iiiiiiii)
        .other          _Z14kernelgpuUbou3IfEvPT_S1_S1_S1_S1_S1_S1_S1_S1_S1_S0_iiiiiiii,@"STO_CUDA_ENTRY STV_DEFAULT"
_Z14kernelgpuUbou3IfEvPT_S1_S1_S1_S1_S1_S1_S1_S1_S1_S0_iiiiiiii:
.text._Z14kernelgpuUbou3IfEvPT_S1_S1_S1_S1_S1_S1_S1_S1_S1_S0_iiiiiiii:
        /* <DEDUP_REMOVED lines=14> */
.L_x_4:
[----:B------:R-:W-:Y:S01]  /*00e0*/  LEA R13, R8, R11, 0x1 ;  /* 0x0000000b080d7211 */ /* 0x000fe200078e08ff */
[----:B---3--:R-:W-:-:S04]  /*00f0*/  IMAD.WIDE R26, R11, 0x4, R4 ;  /* 0x000000040b1a7825 */ /* 0x008fc800078e0204 */
[C---:B------:R-:W-:Y:S02]  /*0100*/  IMAD R13, R8.reuse, 0x5, R13 ;  /* 0x00000005080d7824 */ /* 0x040fe400078e020d */
[C---:B------:R-:W-:Y:S02]  /*0110*/  IMAD.WIDE R18, R8.reuse, 0x4, R26 ;  /* 0x0000000408127825 */ /* 0x040fe400078e021a */
[----:B--2---:R-:W2:Y:S01]  /*0120*/  LDG.E R27, desc[UR6][R26.64] ;  /* 0x000000061a1b7981 */ /* 0x004ea2000c1e1900 */
[----:B------:R-:W-:Y:S01]  /*0130*/  LEA R25, R8, R13, 0x2 ;  /* 0x0000000d08197211 */ /* 0x000fe200078e10ff */
[--C-:B0-----:R-:W-:Y:S02]  /*0140*/  IMAD.WIDE R22, R13, 0x4, R2.reuse ;  /* 0x000000040d167825 */ /* 0x101fe400078e0202 */
[----:B------:R-:W3:Y:S02]  /*0150*/  LDG.E R19, desc[UR6][R18.64] ;  /* 0x0000000612137981 */ /* 0x000ee4000c1e1900 */
[----:B------:R-:W-:-:S02]  /*0160*/  IMAD.WIDE R24, R25, 0x4, R2 ;  /* 0x0000000419187825 */ /* 0x000fc400078e0202 */
[----:B------:R-:W2:Y:S04]  /*0170*/  LDG.E R22, desc[UR6][R22.64] ;  /* 0x0000000616167981 */ /* 0x000ea8000c1e1900 */
[----:B------:R-:W3:Y:S01]  /*0180*/  LDG.E R24, desc[UR6][R24.64] ;  /* 0x0000000618187981 */ /* 0x000ee2000c1e1900 */
[----:B------:R-:W-:-:S05]  /*0190*/  IMAD.WIDE R16, R11, 0x4, R2 ;  /* 0x000000040b107825 */ /* 0x000fca00078e0202 */
[----:B------:R0:W5:Y:S01]  /*01a0*/  LDG.E R10, desc[UR6][R16.64] ;  /* 0x00000006100a7981 */ /* 0x000162000c1e1900 */
[----:B------:R-:W-:-:S05]  /*01b0*/  IMAD.WIDE R20, R8, 0x4, R16 ;  /* 0x0000000408147825 */ /* 0x000fca00078e0210 */
[----:B------:R-:W5:Y:S01]  /*01c0*/  LDG.E R14, desc[UR6][R20.64] ;  /* 0x00000006140e7981 */ /* 0x000f62000c1e1900 */
[----:B------:R-:W-:-:S05]  /*01d0*/  IMAD.WIDE R12, R8, 0x4, R20 ;  /* 0x00000004080c7825 */ /* 0x000fca00078e0214 */
[----:B------:R1:W5:Y:S01]  /*01e0*/  LDG.E R15, desc[UR6][R12.64] ;  /* 0x000000060c0f7981 */ /* 0x000362000c1e1900 */
[----:B---3--:R-:W-:-:S04]  /*01f0*/  FMUL R19, R24, R19 ;  /* 0x0000001318137220 */ /* 0x008fc80000400000 */
[----:B--2---:R-:W-:-:S04]  /*0200*/  FFMA R18, R22, R27, R19 ;  /* 0x0000001b16127223 */ /* 0x004fc80000000013 */
[----:B------:R-:W-:-:S06]  /*0210*/  FMUL R0, |R18|, 2.8853900432586669922 ;  /* 0x4038aa3b12007820 */ /* 0x000fcc0000400200 */
[----:B------:R-:W2:Y:S01]  /*0220*/  MUFU.EX2 R0, R0 ;  /* 0x0000000000007308 */ /* 0x000ea20000000800 */
[----:B------:R-:W-:Y:S02]  /*0230*/  HFMA2 R24, -RZ, RZ, 1.125, -9232 ;  /* 0x3c80f082ff187431 */ /* 0x000fe400000001ff */
[----:B--2---:R-:W-:-:S06]  /*0240*/  FADD R19, R0, 1 ;  /* 0x3f80000000137421 */ /* 0x004fcc0000000000 */
[----:B------:R-:W1:Y:S01]  /*0250*/  MUFU.RCP R19, R19 ;  /* 0x0000001300137308 */ /* 0x000e620000001000 */
[----:B------:R-:W-:Y:S01]  /*0260*/  FMUL R23, R18, R18 ;  /* 0x0000001212177220 */ /* 0x000fe20000400000 */
[----:B------:R-:W-:-:S03]  /*0270*/  MOV R22, 0x3f800000 ;  /* 0x3f80000000167802 */ /* 0x000fc60000000f00 */
[C---:B0-----:R-:W-:Y:S01]  /*0280*/  FFMA R16, R23.reuse, R24, -0.052303962409496307373 ;  /* 0xbd563cae17107423 */ /* 0x041fe20000000018 */
[C---:B------:R-:W-:Y:S02]  /*0290*/  FSETP.GE.AND P1, PT, |R18|.reuse, 0.60000002384185791016, PT ;  /* 0x3f19999a1200780b */ /* 0x040fe40003f26200 */
[----:B------:R-:W-:Y:S01]  /*02a0*/  FSETP.GE.AND P0, PT, |R18|, 9.010913848876953125, PT ;  /* 0x41102cb41200780b */ /* 0x000fe20003f06200 */
[----:B------:R-:W-:Y:S01]  /*02b0*/  FFMA R16, R23, R16, 0.1331529766321182251 ;  /* 0x3e08594117107423 */ /* 0x000fe20000000010 */
[----:B-1----:R-:W-:-:S03]  /*02c0*/  FFMA R12, R19, -2, R22 ;  /* 0xc0000000130c7823 */ /* 0x002fc60000000016 */
[----:B------:R-:W-:Y:S02]  /*02d0*/  FFMA R0, R23, R16, -0.33332768082618713379 ;  /* 0xbeaaa9ed17007423 */ /* 0x000fe40000000010 */
[----:B------:R-:W-:Y:S01]  /*02e0*/  FSEL R17, R12, 1, !P0 ;  /* 0x3f8000000c117808 */ /* 0x000fe20004000000 */
[----:B----4-:R-:W-:-:S04]  /*02f0*/  IMAD.WIDE R12, R11, 0x4, R6 ;  /* 0x000000040b0c7825 */ /* 0x010fc800078e0206 */
[----:B------:R-:W-:Y:S01]  /*0300*/  FFMA R23, R23, R0, RZ ;  /* 0x0000000017177223 */ /* 0x000fe200000000ff */
[----:B------:R-:W-:-:S03]  /*0310*/  LOP3.LUT R19, R17, 0x80000000, R18, 0xb8, !PT ;  /* 0x8000000011137812 */ /* 0x000fc600078eb812 */
        /* <DEDUP_REMOVED lines=12> */
[----:B------:R1:W-:Y:S01]  /*03e0*/  STG.E desc[UR6][R14.64], RZ ;  /* 0x000000ff0e007986 */ /* 0x0003e2000c101906 */
[----:B------:R-:W-:-:S13]  /*03f0*/  ISETP.GE.AND P0, PT, R11, R8, PT ;  /* 0x000000080b00720c */ /* 0x000fda0003f06270 */
[----:B-1----:R-:W-:Y:S05]  /*0400*/  @!P0 BRA `(.L_x_4) ;  /* 0xfffffffc00348947 */ /* 0x002fea000383ffff */
[----:B------:R-:W-:Y:S05]  /*0410*/  EXIT ;  /* 0x000000000000794d */ /* 0x000fea0003800000 */
.L_x_5:
        /* <DEDUP_REMOVED lines=14> */
.L_x_48:


//--------------------- .text._Z14kernelgpuUbou2IfEvPT_S1_S1_S1_S1_S1_S1_S1_S1_S1_S0_iiiiiiii --------------------------
	.section	.text._Z14kernelgpuUbou2IfEvPT_S1_S1_S1_S1_S1_S1_S1_S1_S1_S0_iiiiiiii,"ax",@progbits
	.align	128
        .global         _Z14kernelgpuUbou2IfEvPT_S1_S1_S1_S1_S1_S1_S1_S1_S1_S0_iiiiiiii
        .type           _Z14kernelgpuUbou2IfEvPT_S1_S1_S1_S1_S1_S1_S1_S1_S1_S0_iiiiiiii,@function
        .size           _Z14kernelgpuUbou2IfEvPT_S1_S1_S1_S1_S1_S1_S1_S1_S1_S0_iiiiiiii,(.L_x_49 - _Z14kernelgpuUbou2IfEvPT_S1_S1_S1_S1_S1_S1_S1_S1_S1_S0_iiiiiiii)
        .other          _Z14kernelgpuUbou2IfEvPT_S1_S1_S1_S1_S1_S1_S1_S1_S1_S0_iiiiiiii,@"STO_CUDA_ENTRY STV_DEFAULT"
_Z14kernelgpuUbou2IfEvPT_S1_S1_S1_S1_S1_S1_S1_S1_S1_S0_iiiiiiii:
.text._Z14kernelgpuUbou2IfEvPT_S1_S1_S1_S1_S1_S1_S1_S1_S1_S0_iiiiiiii:
        /* <DEDUP_REMOVED lines=10> */
[----:B------:R-:W-:Y:S01]  /*00a0*/  MOV R23, R7 ;  /* 0x0000000700177202 */ /* 0x000fe20000000f00 */
[----:B------:R-:W2:Y:S05]  /*00b0*/  LDCU.64 UR6, c[0x0][0x358] ;  /* 0x00006b00ff0677ac */ /* 0x000eaa0008000a00 */
[----:B------:R-:W3:Y:S01]  /*00c0*/  LDC.64 R4, c[0x0][0x380] ;  /* 0x0000e000ff047b82 */ /* 0x000ee20000000a00 */
[----:B-1----:R-:W-:-:S07]  /*00d0*/  IMAD R22, R22, UR4, RZ ;  /* 0x0000000416167c24 */ /* 0x002fce000f8e02ff */
.L_x_6:
[----:B01----:R-:W-:-:S04]  /*00e0*/  IMAD.WIDE R6, R23, 0x4, R2 ;  /* 0x0000000417067825 */ /* 0x003fc800078e0202 */
[C---:B------:R-:W-:Y:S02]  /*00f0*/  IMAD.WIDE R8, R0.reuse, 0x4, R6 ;  /* 0x0000000400087825 */ /* 0x040fe400078e0206 */
[----:B--2---:R-:W2:Y:S02]  /*0100*/  LDG.E R7, desc[UR6][R6.64] ;  /* 0x0000000606077981 */ /* 0x004ea4000c1e1900 */
[C---:B------:R-:W-:Y:S02]  /*0110*/  IMAD.WIDE R10, R0.reuse, 0x4, R8 ;  /* 0x00000004000a7825 */ /* 0x040fe400078e0208 */
[----:B------:R-:W4:Y:S02]  /*0120*/  LDG.E R9, desc[UR6][R8.64] ;  /* 0x0000000608097981 */ /* 0x000f24000c1e1900 */
[----:B------:R-:W-:Y:S02]  /*0130*/  IMAD.WIDE R12, R0, 0x4, R10 ;  /* 0x00000004000c7825 */ /* 0x000fe400078e020a */
[----:B------:R-:W5:Y:S04]  /*0140*/  LDG.E R11, desc[UR6][R10.64] ;  /* 0x000000060a0b7981 */ /* 0x000f68000c1e1900 */
[----:B------:R-:W5:Y:S01]  /*0150*/  LDG.E R13, desc[UR6][R12.64] ;  /* 0x000000060c0d7981 */ /* 0x000f62000c1e1900 */
[----:B---3--:R-:W-:-:S04]  /*0160*/  IMAD.WIDE R14, R23, 0x4, R4 ;  /* 0x00000004170e7825 */ /* 0x008fc800078e0204 */
[----:B------:R-:W-:-:S04]  /*0170*/  IMAD.WIDE R16, R0, 0x4, R14 ;  /* 0x0000000400107825 */ /* 0x000fc800078e020e */
[----:B------:R-:W-:-:S04]  /*0180*/  IMAD.WIDE R18, R0, 0x4, R16 ;  /* 0x0000000400127825 */ /* 0x000fc800078e0210 */
[----:B------:R-:W-:Y:S01]  /*0190*/  IMAD.WIDE R20, R0, 0x4, R18 ;  /* 0x0000000400147825 */ /* 0x000fe200078e0212 */
[----:B------:R-:W-:-:S04]  /*01a0*/  IADD3 R23, PT, PT, R22, R23, RZ ;  /* 0x0000001716177210 */ /* 0x000fc80007ffe0ff */
[----:B------:R-:W-:Y:S01]  /*01b0*/  ISETP.GE.AND P0, PT, R23, R0, PT ;  /* 0x000000001700720c */ /* 0x000fe20003f06270 */
[----:B--2---:R1:W-:Y:S04]  /*01c0*/  STG.E desc[UR6][R14.64], R7 ;  /* 0x000000070e007986 */ /* 0x0043e8000c101906 */
[----:B----4-:R1:W-:Y:S04]  /*01d0*/  STG.E desc[UR6][R16.64], R9 ;  /* 0x0000000910007986 */ /* 0x0103e8000c101906 */
[----:B-----5:R1:W-:Y:S04]  /*01e0*/  STG.E desc[UR6][R18.64], R11 ;  /* 0x0000000b12007986 */ /* 0x0203e8000c101906 */
[----:B------:R1:W-:Y:S01]  /*01f0*/  STG.E desc[UR6][R20.64], R13 ;  /* 0x0000000d14007986 */ /* 0x0003e2000c101906 */
[----:B------:R-:W-:Y:S05]  /*0200*/  @!P0 BRA `(.L_x_6) ;  /* 0xfffffffc00b48947 */ /* 0x000fea000383ffff */
[----:B------:R-:W-:Y:S05]  /*0210*/  EXIT ;  /* 0x000000000000794d */ /* 0x000fea0003800000 */
.L_x_7:
        /* <DEDUP_REMOVED lines=14> */
.L_x_49:


//--------------------- .text._Z14kernelgpuUbou1IfEvPT_S1_S1_S1_S1_S1_S1_S1_S1_S1_S0_iiiiiiii --------------------------
	.section	.text._Z14kernelgpuUbou1IfEvPT_S1_S1_S1_S1_S1_S1_S1_S1_S1_S0_iiiiiiii,"ax",@progbits
	.align	128
        .global         _Z14kernelgpuUbou1IfEvPT_S1_S1_S1_S1_S1_S1_S1_S1_S1_S0_iiiiiiii
        .type           _Z14kernelgpuUbou1IfEvPT_S1_S1_S1_S1_S1_S1_S1_S1_S1_S0_iiiiiiii,@function
        .size           _Z14kernelgpuUbou1IfEvPT_S1_S1_S1_S1_S1_S1_S1_S1_S1_S0_iiiiiiii,(.L_x_44 - _Z14kernelgpuUbou1IfEvPT_S1_S1_S1_S1_S1_S1_S1_S1_S1_S0_iiiiiiii)
        .other          _Z14kernelgpuUbou1IfEvPT_S1_S1_S1_S1_S1_S1_S1_S1_S1_S0_iiiiiiii,@"STO_CUDA_ENTRY STV_DEFAULT"
_Z14kernelgpuUbou1IfEvPT_S1_S1_S1_S1_S1_S1_S1_S1_S1_S0_iiiiiiii:
.text._Z14kernelgpuUbou1IfEvPT_S1_S1_S1_S1_S1_S1_S1_S1_S1_S0_iiiiiiii:
[----:B------:R-:W-:Y:S01]  /*0000*/  LDC R1, c[0x0][0x37c] ;  /* 0x0000df00ff017b82 */ /* 0x000fe20000000800 */
[----:B------:R-:W0:Y:S07]  /*0010*/  S2R R13, SR_TID.X ;  /* 0x00000000000d7919 */ /* 0x000e2e0000002100 */
[----:B------:R-:W0:Y:S01]  /*0020*/  S2UR UR4, SR_CTAID.X ;  /* 0x00000000000479c3 */ /* 0x000e220000002500 */
[----:B------:R-:W1:Y:S07]  /*0030*/  LDCU UR5, c[0x0][0x3d8] ;  /* 0x00007b00ff0577ac */ /* 0x000e6e0008000800 */
[----:B------:R-:W0:Y:S02]  /*0040*/  LDC R2, c[0x0][0x360] ;  /* 0x0000d800ff027b82 */ /* 0x000e240000000800 */
[----:B0-----:R-:W-:-:S05]  /*0050*/  IMAD R13, R2, UR4, R13 ;  /* 0x00000004020d7c24 */ /* 0x001fca000f8e020d */
[----:B-1----:R-:W-:-:S13]  /*0060*/  ISETP.GE.AND P0, PT, R13, UR5, PT ;  /* 0x000000050d007c0c */ /* 0x002fda000bf06270 */
[----:B------:R-:W-:Y:S05]  /*0070*/  @P0 EXIT ;  /* 0x000000000000094d */ /* 0x000fea0003800000 */
[----:B------:R-:W0:Y:S01]  /*0080*/  LDC R11, c[0x0][0x3d8] ;  /* 0x0000f600ff0b7b82 */ /* 0x000e220000000800 */
[----:B------:R-:W1:Y:S01]  /*0090*/  LDCU UR4, c[0x0][0x370] ;  /* 0x00006e00ff0477ac */ /* 0x000e620008000800 */
[----:B------:R-:W2:Y:S06]  /*00a0*/  LDCU.64 UR6, c[0x0][0x358] ;  /* 0x00006b00ff0677ac */ /* 0x000eac0008000a00 */
[----:B------:R-:W3:Y:S08]  /*00b0*/  LDC.64 R8, c[0x0][0x390] ;  /* 0x0000e400ff087b82 */ /* 0x000ef00000000a00 */
[----:B------:R-:W4:Y:S01]  /*00c0*/  LDC.64 R6, c[0x0][0x380] ;  /* 0x0000e000ff067b82 */ /* 0x000f220000000a00 */
[----:B-1----:R-:W-:-:S07]  /*00d0*/  IMAD R2, R2, UR4, RZ ;  /* 0x0000000402027c24 */ /* 0x002fce000f8e02ff */
.L_x_9:
[----:B-1----:R-:W1:Y:S01]  /*00e0*/  LDC.64 R24, c[0x0][0x3c8] ;  /* 0x0000f200ff187b82 */ /* 0x002e620000000a00 */
[----:B---3--:R-:W-:-:S04]  /*00f0*/  IMAD.WIDE R16, R13, 0x4, R8 ;  /* 0x000000040d107825 */ /* 0x008fc800078e0208 */
[----:B0-----:R-:W-:Y:S02]  /*0100*/  IMAD.WIDE R18, R11, 0x4, R16 ;  /* 0x000000040b127825 */ /* 0x001fe400078e0210 */
[----:B--2---:R-:W2:Y:S04]  /*0110*/  LDG.E R17, desc[UR6][R16.64] ;  /* 0x0000000610117981 */ /* 0x004ea8000c1e1900 */
[----:B------:R-:W3:Y:S04]  /*0120*/  LDG.E R19, desc[UR6][R18.64] ;  /* 0x0000000612137981 */ /* 0x000ee8000c1e1900 */
[----:B-1----:R-:W5:Y:S04]  /*0130*/  LDG.E R15, desc[UR6][R24.64+0x20] ;  /* 0x00002006180f7981 */ /* 0x002f68000c1e1900 */
[----:B------:R-:W5:Y:S04]  /*0140*/  LDG.E R4, desc[UR6][R24.64+0x24] ;  /* 0x0000240618047981 */ /* 0x000f68000c1e1900 */
[----:B------:R-:W3:Y:S01]  /*0150*/  LDG.E R0, desc[UR6][R24.64+0x18] ;  /* 0x0000180618007981 */ /* 0x000ee2000c1e1900 */
[----:B----4-:R-:W-:-:S04]  /*0160*/  IMAD.WIDE R20, R13, 0x4, R6 ;  /* 0x000000040d147825 */ /* 0x010fc800078e0206 */
[----:B------:R-:W-:-:S04]  /*0170*/  IMAD.WIDE R22, R11, 0x4, R20 ;  /* 0x000000040b167825 */ /* 0x000fc800078e0214 */
[----:B------:R-:W-:-:S05]  /*0180*/  IMAD.IADD R13, R2, 0x1, R13 ;  /* 0x00000001020d7824 */ /* 0x000fca00078e020d */
[----:B------:R-:W-:Y:S01]  /*0190*/  ISETP.GE.AND P2, PT, R13, R11, PT ;  /* 0x0000000b0d00720c */ /* 0x000fe20003f46270 */
[----:B--2---:R0:W-:Y:S01]  /*01a0*/  STG.E desc[UR6][R20.64], R17 ;  /* 0x0000001114007986 */ /* 0x0041e2000c101906 */
[----:B-----5:R-:W-:-:S04]  /*01b0*/  FMUL R15, R15, R4 ;  /* 0x000000040f0f7220 */ /* 0x020fc80000400000 */
[----:B------:R-:W1:Y:S01]  /*01c0*/  MUFU.RCP R10, R15 ;  /* 0x0000000f000a7308 */ /* 0x000e620000001000 */
[----:B------:R-:W-:Y:S01]  /*01d0*/  IMAD.WIDE R4, R11, 0x4, R22 ;  /* 0x000000040b047825 */ /* 0x000fe200078e0216 */
[----:B---3--:R0:W-:Y:S04]  /*01e0*/  STG.E desc[UR6][R22.64], R19 ;  /* 0x0000001316007986 */ /* 0x0081e8000c101906 */
[----:B------:R0:W-:Y:S02]  /*01f0*/  STG.E desc[UR6][R4.64], RZ ;  /* 0x000000ff04007986 */ /* 0x0001e4000c101906 */
[----:B------:R-:W2:Y:S01]  /*0200*/  FCHK P0, -R0, R15 ;  /* 0x0000000f00007302 */ /* 0x000ea20000000100 */
[----:B-1----:R-:W-:-:S04]  /*0210*/  FFMA R3, -R15, R10, 1 ;  /* 0x3f8000000f037423 */ /* 0x002fc8000000010a */
[----:B------:R-:W-:-:S04]  /*0220*/  FFMA R3, R10, R3, R10 ;  /* 0x000000030a037223 */ /* 0x000fc8000000000a */
[----:B------:R-:W-:-:S04]  /*0230*/  FFMA R10, -R0, R3, RZ ;  /* 0x00000003000a7223 */ /* 0x000fc800000001ff */
[----:B------:R-:W-:-:S04]  /*0240*/  FFMA R12, -R15, R10, -R0 ;  /* 0x0000000a0f0c7223 */ /* 0x000fc80000000900 */
[----:B------:R-:W-:Y:S01]  /*0250*/  FFMA R3, R3, R12, R10 ;  /* 0x0000000c03037223 */ /* 0x000fe2000000000a */
[----:B0-2---:R-:W-:Y:S06]  /*0260*/  @!P0 BRA `(.L_x_8) ;  /* 0x0000000000108947 */ /* 0x005fec0003800000 */
[----:B------:R-:W-:Y:S01]  /*0270*/  FADD R3, -R0, -RZ ;  /* 0x800000ff00037221 */ /* 0x000fe20000000100 */
[----:B------:R-:W-:-:S07]  /*0280*/  MOV R10, 0x2a0 ;  /* 0x000002a0000a7802 */ /* 0x000fce0000000f00 */
[----:B------:R-:W-:Y:S05]  /*0290*/  CALL.REL.NOINC `($__internal_0_$__cuda_sm3x_div_rn_noftz_f32_slowpath) ;  /* 0x0000000000147944 */ /* 0x000fea0003c00000 */
[----:B------:R-:W-:-:S07]  /*02a0*/  IMAD.MOV.U32 R3, RZ, RZ, R0 ;  /* 0x000000ffff037224 */ /* 0x000fce00078e0000 */
.L_x_8:
[----:B------:R-:W-:-:S05]  /*02b0*/  IMAD.WIDE R4, R11, 0x4, R4 ;  /* 0x000000040b047825 */ /* 0x000fca00078e0204 */
[----:B------:R1:W-:Y:S01]  /*02c0*/  STG.E desc[UR6][R4.64], R3 ;  /* 0x0000000304007986 */ /* 0x0003e2000c101906 */
[----:B------:R-:W-:Y:S05]  /*02d0*/  @!P2 BRA `(.L_x_9) ;  /* 0xfffffffc0080a947 */ /* 0x000fea000383ffff */
[----:B------:R-:W-:Y:S05]  /*02e0*/  EXIT ;  /* 0x000000000000794d */ /* 0x000fea0003800000 */
        .weak           $__internal_0_$__cuda_sm3x_div_rn_noftz_f32_slowpath
        .type           $__internal_0_$__cuda_sm3x_div_rn_noftz_f32_slowpath,@function
        .size           $__internal_0_$__cuda_sm3x_div_rn_noftz_f32_slowpath,(.L_x_44 - $__internal_0_$__cuda_sm3x_div_rn_noftz_f32_slowpath)
$__internal_0_$__cuda_sm3x_div_rn_noftz_f32_slowpath:
[----:B------:R-:W-:Y:S01]  /*02f0*/  SHF.R.U32.HI R12, RZ, 0x17, R15 ;  /* 0x00000017ff0c7819 */ /* 0x000fe2000001160f */
[----:B------:R-:W-:Y:S01]  /*0300*/  BSSY.RECONVERGENT B0, `(.L_x_10) ;  /* 0x0000063000007945 */ /* 0x000fe20003800200 */
[----:B------:R-:W-:Y:S02]  /*0310*/  SHF.R.U32.HI R0, RZ, 0x17, R3 ;  /* 0x00000017ff007819 */ /* 0x000fe40000011603 */
[----:B------:R-:W-:Y:S02]  /*0320*/  LOP3.LUT R12, R12, 0xff, RZ, 0xc0, !PT ;  /* 0x000000ff0c0c7812 */ /* 0x000fe400078ec0ff */
[----:B------:R-:W-:-:S03]  /*0330*/  LOP3.LUT R16, R0, 0xff, RZ, 0xc0, !PT ;  /* 0x000000ff00107812 */ /* 0x000fc600078ec0ff */
[----:B------:R-:W-:Y:S02]  /*0340*/  VIADD R18, R12, 0xffffffff ;  /* 0xffffffff0c127836 */ /* 0x000fe40000000000 */
[----:B------:R-:W-:-:S03]  /*0350*/  VIADD R17, R16, 0xffffffff ;  /* 0xffffffff10117836 */ /* 0x000fc60000000000 */
[----:B------:R-:W-:-:S04]  /*0360*/  ISETP.GT.U32.AND P0, PT, R18, 0xfd, PT ;  /* 0x000000fd1200780c */ /* 0x000fc80003f04070 */
[----:B------:R-:W-:-:S13]  /*0370*/  ISETP.GT.U32.OR P0, PT, R17, 0xfd, P0 ;  /* 0x000000fd1100780c */ /* 0x000fda0000704470 */
[----:B------:R-:W-:Y:S01]  /*0380*/  @!P0 IMAD.MOV.U32 R14, RZ, RZ, RZ ;  /* 0x000000ffff0e8224 */ /* 0x000fe200078e00ff */
[----:B------:R-:W-:Y:S06]  /*0390*/  @!P0 BRA `(.L_x_11) ;  /* 0x0000000000608947 */ /* 0x000fec0003800000 */
[----:B------:R-:W-:Y:S01]  /*03a0*/  FSETP.GTU.FTZ.AND P0, PT, |R3|, +INF , PT ;  /* 0x7f8000000300780b */ /* 0x000fe20003f1c200 */
[----:B------:R-:W-:Y:S01]  /*03b0*/  IMAD.MOV.U32 R0, RZ, RZ, R15 ;  /* 0x000000ffff007224 */ /* 0x000fe200078e000f */
[----:B------:R-:W-:-:S04]  /*03c0*/  FSETP.GTU.FTZ.AND P1, PT, |R15|, +INF , PT ;  /* 0x7f8000000f00780b */ /* 0x000fc80003f3c200 */
[----:B------:R-:W-:-:S13]  /*03d0*/  PLOP3.LUT P0, PT, P0, P1, PT, 0xf8, 0x8f ;  /* 0x00000000008f781c */ /* 0x000fda0000703f70 */
[----:B------:R-:W-:Y:S05]  /*03e0*/  @P0 BRA `(.L_x_12) ;  /* 0x00000004004c0947 */ /* 0x000fea0003800000 */
[----:B------:R-:W-:-:S13]  /*03f0*/  LOP3.LUT P0, RZ, R15, 0x7fffffff, R3, 0xc8, !PT ;  /* 0x7fffffff0fff7812 */ /* 0x000fda000780c803 */
[----:B------:R-:W-:Y:S05]  /*0400*/  @!P0 BRA `(.L_x_13) ;  /* 0x00000004003c8947 */ /* 0x000fea0003800000 */
[C---:B------:R-:W-:Y:S02]  /*0410*/  FSETP.NEU.FTZ.AND P3, PT, |R3|.reuse, +INF , PT ;  /* 0x7f8000000300780b */ /* 0x040fe40003f7d200 */
[----:B------:R-:W-:Y:S02]  /*0420*/  FSETP.NEU.FTZ.AND P1, PT, |R0|, +INF , PT ;  /* 0x7f8000000000780b */ /* 0x000fe40003f3d200 */
[----:B------:R-:W-:-:S11]  /*0430*/  FSETP.NEU.FTZ.AND P0, PT, |R3|, +INF , PT ;  /* 0x7f8000000300780b */ /* 0x000fd60003f1d200 */
[----:B------:R-:W-:Y:S05]  /*0440*/  @!P1 BRA !P3, `(.L_x_13) ;  /* 0x00000004002c9947 */ /* 0x000fea0005800000 */
[----:B------:R-:W-:-:S04]  /*0450*/  LOP3.LUT P3, RZ, R3, 0x7fffffff, RZ, 0xc0, !PT ;  /* 0x7fffffff03ff7812 */ /* 0x000fc8000786c0ff */
[----:B------:R-:W-:-:S13]  /*0460*/  PLOP3.LUT P1, PT, P1, P3, PT, 0x2f, 0xf2 ;  /* 0x0000000000f2781c */ /* 0x000fda0000f26577 */
[----:B------:R-:W-:Y:S05]  /*0470*/  @P1 BRA `(.L_x_14) ;  /* 0x0000000400181947 */ /* 0x000fea0003800000 */
[----:B------:R-:W-:-:S04]  /*0480*/  LOP3.LUT P1, RZ, R15, 0x7fffffff, RZ, 0xc0, !PT ;  /* 0x7fffffff0fff7812 */ /* 0x000fc8000782c0ff */
[----:B------:R-:W-:-:S13]  /*0490*/  PLOP3.LUT P0, PT, P0, P1, PT, 0x2f, 0xf2 ;  /* 0x0000000000f2781c */ /* 0x000fda0000702577 */
[----:B------:R-:W-:Y:S05]  /*04a0*/  @P0 BRA `(.L_x_15) ;  /* 0x0000000400000947 */ /* 0x000fea0003800000 */
[----:B------:R-:W-:Y:S02]  /*04b0*/  ISETP.GE.AND P0, PT, R17, RZ, PT ;  /* 0x000000ff1100720c */ /* 0x000fe40003f06270 */
[----:B------:R-:W-:-:S11]  /*04c0*/  ISETP.GE.AND P1, PT, R18, RZ, PT ;  /* 0x000000ff1200720c */ /* 0x000fd60003f26270 */
[----:B------:R-:W-:Y:S02]  /*04d0*/  @P0 IMAD.MOV.U32 R14, RZ, RZ, RZ ;  /* 0x000000ffff0e0224 */ /* 0x000fe400078e00ff */
[----:B------:R-:W-:Y:S01]  /*04e0*/  @!P0 FFMA R3, R3, 1.84467440737095516160e+19, RZ ;  /* 0x5f80000003038823 */ /* 0x000fe200000000ff */
[----:B------:R-:W-:Y:S02]  /*04f0*/  @!P0 IMAD.MOV.U32 R14, RZ, RZ, -0x40 ;  /* 0xffffffc0ff0e8424 */ /* 0x000fe400078e00ff */
[----:B------:R-:W-:Y:S02]  /*0500*/  @!P1 FFMA R15, R0, 1.84467440737095516160e+19, RZ ;  /* 0x5f800000000f9823 */ /* 0x000fe400000000ff */
[----:B------:R-:W-:-:S07]  /*0510*/  @!P1 VIADD R14, R14, 0x40 ;  /* 0x000000400e0e9836 */ /* 0x000fce0000000000 */
.L_x_11:
[----:B------:R-:W-:Y:S01]  /*0520*/  LEA R0, R12, 0xc0800000, 0x17 ;  /* 0xc08000000c007811 */ /* 0x000fe200078eb8ff */
[----:B------:R-:W-:Y:S01]  /*0530*/  VIADD R16, R16, 0xffffff81 ;  /* 0xffffff8110107836 */ /* 0x000fe20000000000 */
[----:B------:R-:W-:Y:S03]  /*0540*/  BSSY.RECONVERGENT B1, `(.L_x_16) ;  /* 0x0000035000017945 */ /* 0x000fe60003800200 */
[----:B------:R-:W-:Y:S02]  /*0550*/  IMAD.IADD R15, R15, 0x1, -R0 ;  /* 0x000000010f0f7824 */ /* 0x000fe400078e0a00 */
[C---:B------:R-:W-:Y:S02]  /*0560*/  IMAD R0, R16.reuse, -0x800000, R3 ;  /* 0xff80000010007824 */ /* 0x040fe400078e0203 */
[----:B------:R0:W1:Y:S01]  /*0570*/  MUFU.RCP R17, R15 ;  /* 0x0000000f00117308 */ /* 0x0000620000001000 */
[----:B------:R-:W-:Y:S01]  /*0580*/  FADD.FTZ R19, -R15, -RZ ;  /* 0x800000ff0f137221 */ /* 0x000fe20000010100 */
[----:B0-----:R-:W-:-:S05]  /*0590*/  IADD3 R15, PT, PT, R16, 0x7f, -R12 ;  /* 0x0000007f100f7810 */ /* 0x001fca0007ffe80c */
[----:B------:R-:W-:Y:S02]  /*05a0*/  IMAD.IADD R15, R15, 0x1, R14 ;  /* 0x000000010f0f7824 */ /* 0x000fe400078e020e */
[----:B-1----:R-:W-:-:S04]  /*05b0*/  FFMA R18, R17, R19, 1 ;  /* 0x3f80000011127423 */ /* 0x002fc80000000013 */
[----:B------:R-:W-:-:S04]  /*05c0*/  FFMA R3, R17, R18, R17 ;  /* 0x0000001211037223 */ /* 0x000fc80000000011 */
[----:B------:R-:W-:-:S04]  /*05d0*/  FFMA R18, R0, R3, RZ ;  /* 0x0000000300127223 */ /* 0x000fc800000000ff */
[----:B------:R-:W-:-:S04]  /*05e0*/  FFMA R17, R19, R18, R0 ;  /* 0x0000001213117223 */ /* 0x000fc80000000000 */
[----:B------:R-:W-:-:S04]  /*05f0*/  FFMA R18, R3, R17, R18 ;  /* 0x0000001103127223 */ /* 0x000fc80000000012 */
[----:B------:R-:W-:-:S04]  /*0600*/  FFMA R19, R19, R18, R0 ;  /* 0x0000001213137223 */ /* 0x000fc80000000000 */
[----:B------:R-:W-:-:S05]  /*0610*/  FFMA R0, R3, R19, R18 ;  /* 0x0000001303007223 */ /* 0x000fca0000000012 */
[----:B------:R-:W-:-:S04]  /*0620*/  SHF.R.U32.HI R12, RZ, 0x17, R0 ;  /* 0x00000017ff0c7819 */ /* 0x000fc80000011600 */
[----:B------:R-:W-:-:S05]  /*0630*/  LOP3.LUT R12, R12, 0xff, RZ, 0xc0, !PT ;  /* 0x000000ff0c0c7812 */ /* 0x000fca00078ec0ff */
[----:B------:R-:W-:-:S04]  /*0640*/  IMAD.IADD R16, R12, 0x1, R15 ;  /* 0x000000010c107824 */ /* 0x000fc800078e020f */
[----:B------:R-:W-:-:S05]  /*0650*/  VIADD R12, R16, 0xffffffff ;  /* 0xffffffff100c7836 */ /* 0x000fca0000000000 */
[----:B------:R-:W-:-:S13]  /*0660*/  ISETP.GE.U32.AND P0, PT, R12, 0xfe, PT ;  /* 0x000000fe0c00780c */ /* 0x000fda0003f06070 */
[----:B------:R-:W-:Y:S05]  /*0670*/  @!P0 BRA `(.L_x_17) ;  /* 0x0000000000808947 */ /* 0x000fea0003800000 */
[----:B------:R-:W-:-:S13]  /*0680*/  ISETP.GT.AND P0, PT, R16, 0xfe, PT ;  /* 0x000000fe1000780c */ /* 0x000fda0003f04270 */
[----:B------:R-:W-:Y:S05]  /*0690*/  @P0 BRA `(.L_x_18) ;  /* 0x00000000006c0947 */ /* 0x000fea0003800000 */
[----:B------:R-:W-:-:S13]  /*06a0*/  ISETP.GE.AND P0, PT, R16, 0x1, PT ;  /* 0x000000011000780c */ /* 0x000fda0003f06270 */
[----:B------:R-:W-:Y:S05]  /*06b0*/  @P0 BRA `(.L_x_19) ;  /* 0x0000000000740947 */ /* 0x000fea0003800000 */
[----:B------:R-:W-:Y:S02]  /*06c0*/  ISETP.GE.AND P0, PT, R16, -0x18, PT ;  /* 0xffffffe81000780c */ /* 0x000fe40003f06270 */
[----:B------:R-:W-:-:S11]  /*06d0*/  LOP3.LUT R0, R0, 0x80000000, RZ, 0xc0, !PT ;  /* 0x8000000000007812 */ /* 0x000fd600078ec0ff */
[----:B------:R-:W-:Y:S05]  /*06e0*/  @!P0 BRA `(.L_x_19) ;  /* 0x0000000000688947 */ /* 0x000fea0003800000 */
[CC--:B------:R-:W-:Y:S01]  /*06f0*/  FFMA.RZ R12, R3.reuse, R19.reuse, R18 ;  /* 0x00000013030c7223 */ /* 0x0c0fe2000000c012 */
[C---:B------:R-:W-:Y:S01]  /*0700*/  VIADD R15, R16.reuse, 0x20 ;  /* 0x00000020100f7836 */ /* 0x040fe20000000000 */
[C---:B------:R-:W-:Y:S02]  /*0710*/  ISETP.NE.AND P3, PT, R16.reuse, RZ, PT ;  /* 0x000000ff1000720c */ /* 0x040fe40003f65270 */
[----:B------:R-:W-:Y:S01]  /*0720*/  ISETP.NE.AND P1, PT, R16, RZ, PT ;  /* 0x000000ff1000720c */ /* 0x000fe20003f25270 */
[----:B------:R-:W-:Y:S01]  /*0730*/  IMAD.MOV R16, RZ, RZ, -R16 ;  /* 0x000000ffff107224 */ /* 0x000fe200078e0a10 */
[----:B------:R-:W-:Y:S01]  /*0740*/  LOP3.LUT R14, R12, 0x7fffff, RZ, 0xc0, !PT ;  /* 0x007fffff0c0e7812 */ /* 0x000fe200078ec0ff */
[CCC-:B------:R-:W-:Y:S01]  /*0750*/  FFMA.RP R12, R3.reuse, R19.reuse, R18.reuse ;  /* 0x00000013030c7223 */ /* 0x1c0fe20000008012 */
[----:B------:R-:W-:Y:S02]  /*0760*/  FFMA.RM R3, R3, R19, R18 ;  /* 0x0000001303037223 */ /* 0x000fe40000004012 */
[----:B------:R-:W-:-:S03]  /*0770*/  LOP3.LUT R14, R14, 0x800000, RZ, 0xfc, !PT ;  /* 0x008000000e0e7812 */ /* 0x000fc600078efcff */
[----:B------:R-:W-:Y:S02]  /*0780*/  FSETP.NEU.FTZ.AND P0, PT, R12, R3, PT ;  /* 0x000000030c00720b */ /* 0x000fe40003f1d000 */
[----:B------:R-:W-:Y:S02]  /*0790*/  SHF.L.U32 R15, R14, R15, RZ ;  /* 0x0000000f0e0f7219 */ /* 0x000fe400000006ff */
[----:B------:R-:W-:Y:S02]  /*07a0*/  SEL R3, R16, RZ, P3 ;  /* 0x000000ff10037207 */ /* 0x000fe40001800000 */
[----:B------:R-:W-:Y:S02]  /*07b0*/  ISETP.NE.AND P1, PT, R15, RZ, P1 ;  /* 0x000000ff0f00720c */ /* 0x000fe40000f25270 */
[----:B------:R-:W-:Y:S02]  /*07c0*/  SHF.R.U32.HI R3, RZ, R3, R14 ;  /* 0x00000003ff037219 */ /* 0x000fe4000001160e */
[----:B------:R-:W-:-:S02]  /*07d0*/  PLOP3.LUT P0, PT, P0, P1, PT, 0xf8, 0x8f ;  /* 0x00000000008f781c */ /* 0x000fc40000703f70 */
[----:B------:R-:W-:Y:S02]  /*07e0*/  SHF.R.U32.HI R15, RZ, 0x1, R3 ;  /* 0x00000001ff0f7819 */ /* 0x000fe40000011603 */
[----:B------:R-:W-:-:S04]  /*07f0*/  SEL R12, RZ, 0x1, !P0 ;  /* 0x00000001ff0c7807 */ /* 0x000fc80004000000 */
[----:B------:R-:W-:-:S04]  /*0800*/  LOP3.LUT R12, R12, 0x1, R15, 0xf8, !PT ;  /* 0x000000010c0c7812 */ /* 0x000fc800078ef80f */
[----:B------:R-:W-:-:S05]  /*0810*/  LOP3.LUT R12, R12, R3, RZ, 0xc0, !PT ;  /* 0x000000030c0c7212 */ /* 0x000fca00078ec0ff */
[----:B------:R-:W-:-:S05]  /*0820*/  IMAD.IADD R15, R15, 0x1, R12 ;  /* 0x000000010f0f7824 */ /* 0x000fca00078e020c */
[----:B------:R-:W-:Y:S01]  /*0830*/  LOP3.LUT R0, R15, R0, RZ, 0xfc, !PT ;  /* 0x000000000f007212 */ /* 0x000fe200078efcff */
[----:B------:R-:W-:Y:S06]  /*0840*/  BRA `(.L_x_19) ;  /* 0x0000000000107947 */ /* 0x000fec0003800000 */
.L_x_18:
[----:B------:R-:W-:-:S04]  /*0850*/  LOP3.LUT R0, R0, 0x80000000, RZ, 0xc0, !PT ;  /* 0x8000000000007812 */ /* 0x000fc800078ec0ff */
[----:B------:R-:W-:Y:S01]  /*0860*/  LOP3.LUT R0, R0, 0x7f800000, RZ, 0xfc, !PT ;  /* 0x7f80000000007812 */ /* 0x000fe200078efcff */
[----:B------:R-:W-:Y:S06]  /*0870*/  BRA `(.L_x_19) ;  /* 0x0000000000047947 */ /* 0x000fec0003800000 */
.L_x_17:
[----:B------:R-:W-:-:S07]  /*0880*/  IMAD R0, R15, 0x800000, R0 ;  /* 0x008000000f007824 */ /* 0x000fce00078e0200 */
.L_x_19:
[----:B------:R-:W-:Y:S05]  /*0890*/  BSYNC.RECONVERGENT B1 ;  /* 0x0000000000017941 */ /* 0x000fea0003800200 */
.L_x_16:
[----:B------:R-:W-:Y:S05]  /*08a0*/  BRA `(.L_x_20) ;  /* 0x0000000000207947 */ /* 0x000fea0003800000 */
.L_x_15:
[----:B------:R-:W-:-:S04]  /*08b0*/  LOP3.LUT R0, R15, 0x80000000, R3, 0x48, !PT ;  /* 0x800000000f007812 */ /* 0x000fc800078e4803 */
[----:B------:R-:W-:Y:S01]  /*08c0*/  LOP3.LUT R0, R0, 0x7f800000, RZ, 0xfc, !PT ;  /* 0x7f80000000007812 */ /* 0x000fe200078efcff */
[----:B------:R-:W-:Y:S06]  /*08d0*/  BRA `(.L_x_20) ;  /* 0x0000000000147947 */ /* 0x000fec0003800000 */
.L_x_14:
[----:B------:R-:W-:Y:S01]  /*08e0*/  LOP3.LUT R0, R15, 0x80000000, R3, 0x48, !PT ;  /* 0x800000000f007812 */ /* 0x000fe200078e4803 */
[----:B------:R-:W-:Y:S06]  /*08f0*/  BRA `(.L_x_20) ;  /* 0x00000000000c7947 */ /* 0x000fec0003800000 */
.L_x_13:
[----:B------:R-:W0:Y:S01]  /*0900*/  MUFU.RSQ R0, -QNAN ;  /* 0xffc0000000007908 */ /* 0x000e220000001400 */
[----:B------:R-:W-:Y:S05]  /*0910*/  BRA `(.L_x_20) ;  /* 0x0000000000047947 */ /* 0x000fea0003800000 */
.L_x_12:
[----:B------:R-:W-:-:S07]  /*0920*/  FADD.FTZ R0, R3, R0 ;  /* 0x0000000003007221 */ /* 0x000fce0000010000 */
.L_x_20:
[----:B------:R-:W-:Y:S05]  /*0930*/  BSYNC.RECONVERGENT B0 ;  /* 0x0000000000007941 */ /* 0x000fea0003800200 */
.L_x_10:
[----:B------:R-:W-:Y:S02]  /*0940*/  IMAD.MOV.U32 R14, RZ, RZ, R10 ;  /* 0x000000ffff0e7224 */ /* 0x000fe400078e000a */
[----:B------:R-:W-:-:S04]  /*0950*/  IMAD.MOV.U32 R15, RZ, RZ, 0x0 ;  /* 0x00000000ff0f7424 */ /* 0x000fc800078e00ff */
[----:B0-----:R-:W-:Y:S05]  /*0960*/  RET.REL.NODEC R14 `(_Z14kernelgpuUbou1IfEvPT_S1_S1_S1_S1_S1_S1_S1_S1_S1_S0_iiiiiiii) ;  /* 0xfffffff40ea47950 */ /* 0x001fea0003c3ffff */
.L_x_21:
        /* <DEDUP_REMOVED lines=9> */
.L_x_44:


//--------------------- .text._Z14kernelgpuUbou5IdEvPT_S1_S1_S1_S1_S1_S1_S1_S1_S1_S0_iiiiiiii --------------------------
	.section	.text._Z14kernelgpuUbou5IdEvPT_S1_S1_S1_S1_S1_S1_S1_S1_S1_S0_iiiiiiii,"ax",@progbits
	.align	128
        .global         _Z14kernelgpuUbou5IdEvPT_S1_S1_S1_S1_S1_S1_S1_S1_S1_S0_iiiiiiii
        .type           _Z14kernelgpuUbou5IdEvPT_S1_S1_S1_S1_S1_S1_S1_S1_S1_S0_iiiiiiii,@function
        .size           _Z14kernelgpuUbou5IdEvPT_S1_S1_S1_S1_S1_S1_S1_S1_S1_S0_iiiiiiii,(.L_x_51 - _Z14kernelgpuUbou5IdEvPT_S1_S1_S1_S1_S1_S1_S1_S1_S1_S0_iiiiiiii)
        .other          _Z14kernelgpuUbou5IdEvPT_S1_S1_S1_S1_S1_S1_S1_S1_S1_S0_iiiiiiii,@"STO_CUDA_ENTRY STV_DEFAULT"
_Z14kernelgpuUbou5IdEvPT_S1_S1_S1_S1_S1_S1_S1_S1_S1_S0_iiiiiiii:
.text._Z14kernelgpuUbou5IdEvPT_S1_S1_S1_S1_S1_S1_S1_S1_S1_S0_iiiiiiii:
        /* <DEDUP_REMOVED lines=14> */
[----:B--2---:R-:W1:Y:S02]  /*00e0*/  LDC.64 R4, c[0x0][0x380] ;  /* 0x0000e000ff047b82 */ /* 0x004e640000000a00 */
.L_x_25:
[----:B0-2---:R-:W-:Y:S01]  /*00f0*/  LEA R11, R0, R3, 0x1 ;  /* 0x00000003000b7211 */ /* 0x005fe200078e08ff */
[----:B----4-:R-:W-:-:S03]  /*0100*/  IMAD.WIDE R22, R3, 0x8, R6 ;  /* 0x0000000803167825 */ /* 0x010fc600078e0206 */
[----:B------:R-:W-:Y:S01]  /*0110*/  IADD3 R11, PT, PT, R11, R0, RZ ;  /* 0x000000000b0b7210 */ /* 0x000fe20007ffe0ff */
[----:B------:R-:W-:-:S03]  /*0120*/  IMAD.WIDE R18, R0, 0x8, R22 ;  /* 0x0000000800127825 */ /* 0x000fc600078e0216 */
[CC--:B------:R-:W-:Y:S01]  /*0130*/  LEA R25, R0.reuse, R11.reuse, 0x3 ;  /* 0x0000000b00197211 */ /* 0x0c0fe200078e18ff */
[----:B------:R-:W2:Y:S01]  /*0140*/  LDG.E.64 R22, desc[UR6][R22.64] ;  /* 0x0000000616167981 */ /* 0x000ea2000c1e1b00 */
[----:B------:R-:W-:-:S03]  /*0150*/  LEA R21, R0, R11, 0x2 ;  /* 0x0000000b00157211 */ /* 0x000fc600078e10ff */
[--C-:B---3--:R-:W-:Y:S01]  /*0160*/  IMAD.WIDE R24, R25, 0x8, R8.reuse ;  /* 0x0000000819187825 */ /* 0x108fe200078e0208 */
[----:B------:R-:W3:Y:S03]  /*0170*/  LDG.E.64 R18, desc[UR6][R18.64] ;  /* 0x0000000612127981 */ /* 0x000ee6000c1e1b00 */
[--C-:B------:R-:W-:Y:S02]  /*0180*/  IMAD.WIDE R20, R21, 0x8, R8.reuse ;  /* 0x0000000815147825 */ /* 0x100fe400078e0208 */
[----:B------:R-:W3:Y:S04]  /*0190*/  LDG.E.64 R24, desc[UR6][R24.64] ;  /* 0x0000000618187981 */ /* 0x000ee8000c1e1b00 */
[----:B------:R-:W2:Y:S01]  /*01a0*/  LDG.E.64 R20, desc[UR6][R20.64] ;  /* 0x0000000614147981 */ /* 0x000ea2000c1e1b00 */
[----:B------:R-:W-:-:S04]  /*01b0*/  IMAD.WIDE R10, R3, 0x8, R8 ;  /* 0x00000008030a7825 */ /* 0x000fc800078e0208 */
[C---:B------:R-:W-:Y:S02]  /*01c0*/  IMAD.WIDE R12, R0.reuse, 0x8, R10 ;  /* 0x00000008000c7825 */ /* 0x040fe400078e020a */
[----:B------:R-:W5:Y:S02]  /*01d0*/  LDG.E.64 R10, desc[UR6][R10.64] ;  /* 0x000000060a0a7981 */ /* 0x000f64000c1e1b00 */
[C---:B------:R-:W-:Y:S02]  /*01e0*/  IMAD.WIDE R14, R0.reuse, 0x8, R12 ;  /* 0x00000008000e7825 */ /* 0x040fe400078e020c */
[----:B------:R-:W5:Y:S02]  /*01f0*/  LDG.E.64 R12, desc[UR6][R12.64] ;  /* 0x000000060c0c7981 */ /* 0x000f64000c1e1b00 */
[----:B------:R-:W-:Y:S02]  /*0200*/  IMAD.WIDE R16, R0, 0x8, R14 ;  /* 0x0000000800107825 */ /* 0x000fe400078e020e */
[----:B------:R-:W5:Y:S04]  /*0210*/  LDG.E.64 R14, desc[UR6][R14.64] ;  /* 0x000000060e0e7981 */ /* 0x000f68000c1e1b00 */
[----:B------:R-:W5:Y:S01]  /*0220*/  LDG.E.64 R16, desc[UR6][R16.64] ;  /* 0x0000000610107981 */ /* 0x000f62000c1e1b00 */
[----:B------:R-:W-:Y:S01]  /*0230*/  UMOV UR4, 0x24dd2f1a ;  /* 0x24dd2f1a00047882 */ /* 0x000fe20000000000 */
[----:B------:R-:W-:Y:S01]  /*0240*/  UMOV UR5, 0x3fe4f922 ;  /* 0x3fe4f92200057882 */ /* 0x000fe20000000000 */
[----:B------:R-:W-:Y:S01]  /*0250*/  BSSY.RECONVERGENT B0, `(.L_x_22) ;  /* 0x0000063000007945 */ /* 0x000fe20003800200 */
[----:B---3--:R-:W-:-:S08]  /*0260*/  DMUL R18, R24, R18 ;  /* 0x0000001218127228 */ /* 0x008fd00000000000 */
[----:B--2---:R-:W-:-:S10]  /*0270*/  DFMA R18, R20, R22, R18 ;  /* 0x000000161412722b */ /* 0x004fd40000000012 */
[----:B------:R-:W-:Y:S01]  /*0280*/  LOP3.LUT R21, R19, 0x7fffffff, RZ, 0xc0, !PT ;  /* 0x7fffffff13157812 */ /* 0x000fe200078ec0ff */
[----:B------:R-:W-:-:S06]  /*0290*/  IMAD.MOV.U32 R20, RZ, RZ, R18 ;  /* 0x000000ffff147224 */ /* 0x000fcc00078e0012 */
[----:B------:R-:W-:-:S14]  /*02a0*/  DSETP.GE.AND P0, PT, R20, UR4, PT ;  /* 0x0000000414007e2a */ /* 0x000fdc000bf06000 */
[----:B------:R-:W-:Y:S05]  /*02b0*/  @!P0 BRA `(.L_x_23) ;  /* 0x0000000000e48947 */ /* 0x000fea0003800000 */
[----:B------:R-:W-:Y:S01]  /*02c0*/  DADD R28, R20, R20 ;  /* 0x00000000141c7229 */ /* 0x000fe20000000014 */
[----:B------:R-:W-:Y:S01]  /*02d0*/  UMOV UR4, 0xfefa39ef ;  /* 0xfefa39ef00047882 */ /* 0x000fe20000000000 */
[----:B------:R-:W-:Y:S01]  /*02e0*/  UMOV UR5, 0x3fe62e42 ;  /* 0x3fe62e4200057882 */ /* 0x000fe20000000000 */
[----:B------:R-:W-:Y:S02]  /*02f0*/  MOV R22, 0xf89b6999 ;  /* 0xf89b699900167802 */ /* 0x000fe40000000f00 */
[----:B------:R-:W-:Y:S01]  /*0300*/  MOV R23, 0x3e928a27 ;  /* 0x3e928a2700177802 */ /* 0x000fe20000000f00 */
[----:B------:R-:W0:Y:S01]  /*0310*/  F2F.F32.F64 R18, R28 ;  /* 0x0000001c00127310 */ /* 0x000e220000301000 */
[----:B------:R-:W-:Y:S01]  /*0320*/  ISETP.GT.U32.AND P0, PT, R21, 0x40330fc1, PT ;  /* 0x40330fc11500780c */ /* 0x000fe20003f04070 */
[----:B0-----:R-:W-:-:S06]  /*0330*/  FMUL R18, R18, 1.4426950216293334961 ;  /* 0x3fb8aa3b12127820 */ /* 0x001fcc0000400000 */
[----:B------:R-:W0:Y:S08]  /*0340*/  FRND R18, R18 ;  /* 0x0000001200127307 */ /* 0x000e300000201000 */
[----:B0-----:R-:W0:Y:S02]  /*0350*/  F2F.F64.F32 R26, R18 ;  /* 0x00000012001a7310 */ /* 0x001e240000201800 */
[----:B0-----:R-:W-:Y:S01]  /*0360*/  DFMA R26, R26, -UR4, R28 ;  /* 0x800000041a1a7c2b */ /* 0x001fe2000800001c */
[----:B------:R-:W-:Y:S01]  /*0370*/  UMOV UR4, 0xa4741b81 ;  /* 0xa4741b8100047882 */ /* 0x000fe20000000000 */
[----:B------:R-:W-:-:S06]  /*0380*/  UMOV UR5, 0x3e5ae904 ;  /* 0x3e5ae90400057882 */ /* 0x000fcc0000000000 */
[----:B------:R-:W-:Y:S01]  /*0390*/  DFMA R22, R26, UR4, R22 ;  /* 0x000000041a167c2b */ /* 0x000fe20008000016 */
[----:B------:R-:W-:Y:S01]  /*03a0*/  UMOV UR4, 0x15ff7e07 ;  /* 0x15ff7e0700047882 */ /* 0x000fe20000000000 */
[----:B------:R-:W-:-:S06]  /*03b0*/  UMOV UR5, 0x3ec71de7 ;  /* 0x3ec71de700057882 */ /* 0x000fcc0000000000 */
[C---:B------:R-:W-:Y:S01]  /*03c0*/  DFMA R24, R26.reuse, R22, UR4 ;  /* 0x000000041a187e2b */ /* 0x040fe20008000016 */
[----:B------:R-:W-:Y:S01]  /*03d0*/  UMOV UR4, 0x6b0ac45a ;  /* 0x6b0ac45a00047882 */ /* 0x000fe20000000000 */
[----:B------:R-:W-:Y:S01]  /*03e0*/  UMOV UR5, 0x3efa019a ;  /* 0x3efa019a00057882 */ /* 0x000fe20000000000 */
[----:B------:R-:W0:Y:S05]  /*03f0*/  MUFU.EX2 R22, R18 ;  /* 0x0000001200167308 */ /* 0x000e2a0000000800 */
[----:B------:R-:W-:Y:S01]  /*0400*/  DFMA R24, R26, R24, UR4 ;  /* 0x000000041a187e2b */ /* 0x000fe20008000018 */
[----:B------:R-:W-:Y:S01]  /*0410*/  UMOV UR4, 0x17eed94f ;  /* 0x17eed94f00047882 */ /* 0x000fe20000000000 */
[----:B------:R-:W-:-:S06]  /*0420*/  UMOV UR5, 0x3f2a01a0 ;  /* 0x3f2a01a000057882 */ /* 0x000fcc0000000000 */
[C---:B------:R-:W-:Y:S01]  /*0430*/  DFMA R24, R26.reuse, R24, UR4 ;  /* 0x000000041a187e2b */ /* 0x040fe20008000018 */
[----:B------:R-:W-:Y:S01]  /*0440*/  UMOV UR4, 0x17f2a71b ;  /* 0x17f2a71b00047882 */ /* 0x000fe20000000000 */
[----:B------:R-:W-:Y:S01]  /*0450*/  UMOV UR5, 0x3f56c16c ;  /* 0x3f56c16c00057882 */ /* 0x000fe20000000000 */
[----:B0-----:R-:W0:Y:S05]  /*0460*/  F2F.F64.F32 R22, R22 ;  /* 0x0000001600167310 */ /* 0x001e2a0000201800 */
[----:B------:R-:W-:Y:S01]  /*0470*/  DFMA R24, R26, R24, UR4 ;  /* 0x000000041a187e2b */ /* 0x000fe20008000018 */
[----:B------:R-:W-:Y:S01]  /*0480*/  UMOV UR4, 0x111173c4 ;  /* 0x111173c400047882 */ /* 0x000fe20000000000 */
[----:B------:R-:W-:-:S06]  /*0490*/  UMOV UR5, 0x3f811111 ;  /* 0x3f81111100057882 */ /* 0x000fcc0000000000 */
        /* <DEDUP_REMOVED lines=9> */
[----:B------:R-:W-:-:S08]  /*0530*/  DFMA R24, R26, R24, UR4 ;  /* 0x000000041a187e2b */ /* 0x000fd00008000018 */
[----:B------:R-:W-:-:S08]  /*0540*/  DMUL R24, R26, R24 ;  /* 0x000000181a187228 */ /* 0x000fd00000000000 */
[----:B------:R-:W-:Y:S02]  /*0550*/  DFMA R24, R26, R24, R26 ;  /* 0x000000181a18722b */ /* 0x000fe4000000001a */
[----:B0-----:R-:W-:-:S08]  /*0560*/  DADD R26, -R22, 1 ;  /* 0x3ff00000161a7429 */ /* 0x001fd00000000100 */
[----:B------:R-:W-:Y:S01]  /*0570*/  DFMA R24, -R24, R22, R26 ;  /* 0x000000161818722b */ /* 0x000fe2000000011a */
[----:B------:R-:W-:Y:S02]  /*0580*/  MOV R22, 0x0 ;  /* 0x0000000000167802 */ /* 0x000fe40000000f00 */
[----:B------:R-:W-:-:S05]  /*0590*/  MOV R23, 0x40000000 ;  /* 0x4000000000177802 */ /* 0x000fca0000000f00 */
[----:B------:R-:W-:Y:S01]  /*05a0*/  DADD R26, -R24, 2 ;  /* 0x40000000181a7429 */ /* 0x000fe20000000100 */
[----:B------:R-:W-:-:S05]  /*05b0*/  IMAD.MOV.U32 R24, RZ, RZ, RZ ;  /* 0x000000ffff187224 */ /* 0x000fca00078e00ff */
[----:B------:R-:W0:Y:S02]  /*05c0*/  MUFU.RCP64H R25, R27 ;  /* 0x0000001b00197308 */ /* 0x000e240000001800 */
[----:B0-----:R-:W-:-:S08]  /*05d0*/  DFMA R28, -R26, R24, 1 ;  /* 0x3ff000001a1c742b */ /* 0x001fd00000000118 */
[----:B------:R-:W-:-:S08]  /*05e0*/  DFMA R28, R28, R28, R28 ;  /* 0x0000001c1c1c722b */ /* 0x000fd0000000001c */
[----:B------:R-:W-:-:S08]  /*05f0*/  DFMA R28, R24, R28, R24 ;  /* 0x0000001c181c722b */ /* 0x000fd00000000018 */
[----:B------:R-:W-:-:S10]  /*0600*/  DFMA R28, R28, -R22, 1 ;  /* 0x3ff000001c1c742b */ /* 0x000fd40000000816 */
[----:B------:R-:W-:Y:S02]  /*0610*/  FSEL R18, R29, 1.875, !P0 ;  /* 0x3ff000001d127808 */ /* 0x000fe40004000000 */
[----:B------:R-:W-:Y:S02]  /*0620*/  FSEL R20, R28, RZ, !P0 ;  /* 0x000000ff1c147208 */ /* 0x000fe40004000000 */
[----:B------:R-:W-:Y:S01]  /*0630*/  LOP3.LUT R21, R18, 0x80000000, R19, 0xb8, !PT ;  /* 0x8000000012157812 */ /* 0x000fe200078eb813 */
[----:B------:R-:W-:Y:S06]  /*0640*/  BRA `(.L_x_24) ;  /* 0x00000000008c7947 */ /* 0x000fec0003800000 */
.L_x_23:
[----:B------:R-:W-:Y:S01]  /*0650*/  DMUL R20, R18, R18 ;  /* 0x0000001212147228 */ /* 0x000fe20000000000 */
[----:B------:R-:W-:Y:S01]  /*0660*/  MOV R22, 0x420afc3d ;  /* 0x420afc3d00167802 */ /* 0x000fe20000000f00 */
[----:B------:R-:W-:Y:S01]  /*0670*/  IMAD.MOV.U32 R23, RZ, RZ, 0x3f14359f ;  /* 0x3f14359fff177424 */ /* 0x000fe200078e00ff */
[----:B------:R-:W-:Y:S01]  /*0680*/  UMOV UR4, 0xe2f5e964 ;  /* 0xe2f5e96400047882 */ /* 0x000fe20000000000 */
[----:B------:R-:W-:-:S04]  /*0690*/  UMOV UR5, 0x3ef0bc46 ;  /* 0x3ef0bc4600057882 */ /* 0x000fc80000000000 */
[----:B------:R-:W-:Y:S01]  /*06a0*/  DFMA R22, R20, -UR4, R22 ;  /* 0x8000000414167c2b */ /* 0x000fe20008000016 */
[----:B------:R-:W-:Y:S01]  /*06b0*/  UMOV UR4, 0x728c5d84 ;  /* 0x728c5d8400047882 */ /* 0x000fe20000000000 */
[----:B------:R-:W-:-:S06]  /*06c0*/  UMOV UR5, 0x3f2df9f0 ;  /* 0x3f2df9f000057882 */ /* 0x000fcc0000000000 */
[----:B------:R-:W-:Y:S01]  /*06d0*/  DFMA R22, R20, R22, -UR4 ;  /* 0x8000000414167e2b */ /* 0x000fe20008000016 */
[----:B------:R-:W-:Y:S01]  /*06e0*/  UMOV UR4, 0xcec4f033 ;  /* 0xcec4f03300047882 */ /* 0x000fe20000000000 */
[----:B------:R-:W-:-:S06]  /*06f0*/  UMOV UR5, 0x3f4337d1 ;  /* 0x3f4337d100057882 */ /* 0x000fcc0000000000 */
[----:B------:R-:W-:Y:S01]  /*0700*/  DFMA R22, R20, R22, UR4 ;  /* 0x0000000414167e2b */ /* 0x000fe20008000016 */
        /* <DEDUP_REMOVED lines=20> */
[----:B------:R-:W-:-:S08]  /*0850*/  DFMA R22, R20, R22, -UR4 ;  /* 0x8000000414167e2b */ /* 0x000fd00008000016 */
[----:B------:R-:W-:-:S08]  /*0860*/  DFMA R20, R20, R22, RZ ;  /* 0x000000161414722b */ /* 0x000fd000000000ff */
[----:B------:R-:W-:-:S11]  /*0870*/  DFMA R20, R18, R20, R18 ;  /* 0x000000141214722b */ /* 0x000fd60000000012 */
.L_x_24:
[----:B------:R-:W-:Y:S05]  /*0880*/  BSYNC.RECONVERGENT B0 ;  /* 0x0000000000007941 */ /* 0x000fea0003800200 */
.L_x_22:
[----:B------:R-:W-:Y:S01]  /*0890*/  HFMA2 R23, -RZ, RZ, 2.279296875, 2 ;  /* 0x408f4000ff177431 */ /* 0x000fe200000001ff */
[----:B------:R-:W-:Y:S01]  /*08a0*/  MOV R22, 0x0 ;  /* 0x0000000000167802 */ /* 0x000fe20000000f00 */
[----:B-1----:R-:W-:Y:S01]  /*08b0*/  IMAD.WIDE R18, R3, 0x8, R4 ;  /* 0x0000000803127825 */ /* 0x002fe200078e0204 */
[----:B------:R-:W-:-:S04]  /*08c0*/  IADD3 R3, PT, PT, R2, R3, RZ ;  /* 0x0000000302037210 */ /* 0x000fc80007ffe0ff */
[----:B------:R-:W-:Y:S01]  /*08d0*/  ISETP.GE.AND P0, PT, R3, R0, PT ;  /* 0x000000000300720c */ /* 0x000fe20003f06270 */
[----:B------:R-:W-:Y:S01]  /*08e0*/  DFMA R20, R20, R22, -1 ;  /* 0xbff000001414742b */ /* 0x000fe20000000016 */
[----:B------:R-:W-:-:S04]  /*08f0*/  IMAD.WIDE R22, R0, 0x8, R18 ;  /* 0x0000000800167825 */ /* 0x000fc800078e0212 */
[----:B------:R-:W-:-:S03]  /*0900*/  IMAD.WIDE R24, R0, 0x8, R22 ;  /* 0x0000000800187825 */ /* 0x000fc600078e0216 */
[-C--:B-----5:R-:W-:Y:S02]  /*0910*/  DMUL R10, R10, -R20.reuse ;  /* 0x800000140a0a7228 */ /* 0x0a0fe40000000000 */
[-C--:B------:R-:W-:Y:S02]  /*0920*/  DMUL R12, R12, -R20.reuse ;  /* 0x800000140c0c7228 */ /* 0x080fe40000000000 */
[----:B------:R-:W-:Y:S01]  /*0930*/  DMUL R14, R14, -R20 ;  /* 0x800000140e0e7228 */ /* 0x000fe20000000000 */
[----:B------:R-:W-:Y:S02]  /*0940*/  IMAD.WIDE R20, R0, 0x8, R24 ;  /* 0x0000000800147825 */ /* 0x000fe400078e0218 */
[----:B------:R2:W-:Y:S04]  /*0950*/  STG.E.64 desc[UR6][R18.64], R10 ;  /* 0x0000000a12007986 */ /* 0x0005e8000c101b06 */
[----:B------:R2:W-:Y:S04]  /*0960*/  STG.E.64 desc[UR6][R22.64], R12 ;  /* 0x0000000c16007986 */ /* 0x0005e8000c101b06 */
[----:B------:R2:W-:Y:S04]  /*0970*/  STG.E.64 desc[UR6][R24.64], R14 ;  /* 0x0000000e18007986 */ /* 0x0005e8000c101b06 */
[----:B------:R2:W-:Y:S01]  /*0980*/  STG.E.64 desc[UR6][R20.64], R16 ;  /* 0x0000001014007986 */ /* 0x0005e2000c101b06 */
[----:B------:R-:W-:Y:S05]  /*0990*/  @!P0 BRA `(.L_x_25) ;  /* 0xfffffff400d48947 */ /* 0x000fea000383ffff */
[----:B------:R-:W-:Y:S05]  /*09a0*/  EXIT ;  /* 0x000000000000794d */ /* 0x000fea0003800000 */
.L_x_26:
        /* <DEDUP_REMOVED lines=13> */
.L_x_51:


//--------------------- .text._Z14kernelgpuUbou4IdEvPT_S1_S1_S1_S1_S1_S1_S1_S1_S1_S0_iiiiiiii --------------------------
	.section	.text._Z14kernelgpuUbou4IdEvPT_S1_S1_S1_S1_S1_S1_S1_S1_S1_S0_iiiiiiii,"ax",@progbits
	.align	128
        .global         _Z14kernelgpuUbou4IdEvPT_S1_S1_S1_S1_S1_S1_S1_S1_S1_S0_iiiiiiii
        .type           _Z14kernelgpuUbou4IdEvPT_S1_S1_S1_S1_S1_S1_S1_S1_S1_S0_iiiiiiii,@function
        .size           _Z14kernelgpuUbou4IdEvPT_S1_S1_S1_S1_S1_S1_S1_S1_S1_S0_iiiiiiii,(.L_x_52 - _Z14kernelgpuUbou4IdEvPT_S1_S1_S1_S1_S1_S1_S1_S1_S1_S0_iiiiiiii)
        .other          _Z14kernelgpuUbou4IdEvPT_S1_S1_S1_S1_S1_S1_S1_S1_S1_S0_iiiiiiii,@"STO_CUDA_ENTRY STV_DEFAULT"
_Z14kernelgpuUbou4IdEvPT_S1_S1_S1_S1_S1_S1_S1_S1_S1_S0_iiiiiiii:
.text._Z14kernelgpuUbou4IdEvPT_S1_S1_S1_S1_S1_S1_S1_S1_S1_S0_iiiiiiii:
        /* <DEDUP_REMOVED lines=14> */
.L_x_27:
[----:B01----:R-:W-:-:S04]  /*00e0*/  IMAD.WIDE R6, R0, 0x8, R2 ;  /* 0x0000000800067825 */ /* 0x003fc800078e0202 */
[----:B------:R-:W-:Y:S02]  /*00f0*/  IMAD.WIDE R8, R19, 0x8, R6 ;  /* 0x0000000813087825 */ /* 0x000fe400078e0206 */
[----:B--2---:R-:W2:Y:S04]  /*0100*/  LDG.E.64 R6, desc[UR6][R6.64] ;  /* 0x0000000606067981 */ /* 0x004ea8000c1e1b00 */
[----:B------:R-:W4:Y:S01]  /*0110*/  LDG.E.64 R8, desc[UR6][R8.64] ;  /* 0x0000000608087981 */ /* 0x000f22000c1e1b00 */
[----:B---3--:R-:W-:Y:S01]  /*0120*/  IMAD.WIDE R10, R0, 0x8, R4 ;  /* 0x00000008000a7825 */ /* 0x008fe200078e0204 */
[----:B------:R-:W-:-:S04]  /*0130*/  IADD3 R0, PT, PT, R21, R0, RZ ;  /* 0x0000000015007210 */ /* 0x000fc80007ffe0ff */
[----:B------:R-:W-:Y:S01]  /*0140*/  ISETP.GE.AND P0, PT, R0, R23, PT ;  /* 0x000000170000720c */ /* 0x000fe20003f06270 */
[----:B------:R-:W-:-:S04]  /*0150*/  IMAD.WIDE R12, R23, 0x8, R10 ;  /* 0x00000008170c7825 */ /* 0x000fc800078e020a */
[----:B------:R-:W-:-:S04]  /*0160*/  IMAD.WIDE R14, R23, 0x8, R12 ;  /* 0x00000008170e7825 */ /* 0x000fc800078e020c */
[----:B------:R-:W-:Y:S01]  /*0170*/  IMAD.WIDE R16, R23, 0x8, R14 ;  /* 0x0000000817107825 */ /* 0x000fe200078e020e */
[----:B--2---:R1:W-:Y:S04]  /*0180*/  STG.E.64 desc[UR6][R10.64], R6 ;  /* 0x000000060a007986 */ /* 0x0043e8000c101b06 */
[----:B------:R1:W-:Y:S04]  /*0190*/  STG.E.64 desc[UR6][R12.64], RZ ;  /* 0x000000ff0c007986 */ /* 0x0003e8000c101b06 */
[----:B----4-:R1:W-:Y:S04]  /*01a0*/  STG.E.64 desc[UR6][R14.64], R8 ;  /* 0x000000080e007986 */ /* 0x0103e8000c101b06 */
[----:B------:R1:W-:Y:S01]  /*01b0*/  STG.E.64 desc[UR6][R16.64], RZ ;  /* 0x000000ff10007986 */ /* 0x0003e2000c101b06 */
[----:B------:R-:W-:Y:S05]  /*01c0*/  @!P0 BRA `(.L_x_27) ;  /* 0xfffffffc00c48947 */ /* 0x000fea000383ffff */
[----:B------:R-:W-:Y:S05]  /*01d0*/  EXIT ;  /* 0x000000000000794d */ /* 0x000fea0003800000 */
.L_x_28:
        /* <DEDUP_REMOVED lines=10> */
.L_x_52:


//--------------------- .text._Z14kernelgpuUbou3IdEvPT_S1_S1_S1_S1_S1_S1_S1_S1_S1_S0_iiiiiiii --------------------------
	.section	.text._Z14kernelgpuUbou3IdEvPT_S1_S1_S1_S1_S1_S1_S1_S1_S1_S0_iiiiiiii,"ax",@progbits
	.align	128
        .global         _Z14kernelgpuUbou3IdEvPT_S1_S1_S1_S1_S1_S1_S1_S1_S1_S0_iiiiiiii
        .type           _Z14kernelgpuUbou3IdEvPT_S1_S1_S1_S1_S1_S1_S1_S1_S1_S0_iiiiiiii,@function
        .size           _Z14kernelgpuUbou3IdEvPT_S1_S1_S1_S1_S1_S1_S1_S1_S1_S0_iiiiiiii,(.L_x_53 - _Z14kernelgpuUbou3IdEvPT_S1_S1_S1_S1_S1_S1_S1_S1_S1_S0_iiiiiiii)
        .other          _Z14kernelgpuUbou3IdEvPT_S1_S1_S1_S1_S1_S1_S1_S1_S1_S0_iiiiiiii,@"STO_CUDA_ENTRY STV_DEFAULT"
_Z14kernelgpuUbou3IdEvPT_S1_S1_S1_S1_S1_S1_S1_S1_S1_S0_iiiiiiii:
.text._Z14kernelgpuUbou3IdEvPT_S1_S1_S1_S1_S1_S1_S1_S1_S1_S0_iiiiiiii:
        /* <DEDUP_REMOVED lines=15> */
.L_x_32:
[----:B0-2---:R-:W-:Y:S01]  /*00f0*/  LEA R9, R0, R15, 0x1 ;  /* 0x0000000f00097211 */ /* 0x005fe200078e08ff */
[----:B----4-:R-:W-:-:S04]  /*0100*/  IMAD.WIDE R22, R15, 0x8, R4 ;  /* 0x000000080f167825 */ /* 0x010fc800078e0204 */
[C---:B------:R-:W-:Y:S02]  /*0110*/  IMAD R9, R0.reuse, 0x5, R9 ;  /* 0x0000000500097824 */ /* 0x040fe400078e0209 */
[C---:B------:R-:W-:Y:S02]  /*0120*/  IMAD.WIDE R18, R0.reuse, 0x8, R22 ;  /* 0x0000000800127825 */ /* 0x040fe400078e0216 */
[----:B------:R-:W2:Y:S01]  /*0130*/  LDG.E.64 R22, desc[UR6][R22.64] ;  /* 0x0000000616167981 */ /* 0x000ea2000c1e1b00 */
[----:B------:R-:W-:Y:S01]  /*0140*/  LEA R17, R0, R9, 0x2 ;  /* 0x0000000900117211 */ /* 0x000fe200078e10ff */
[--C-:B---3--:R-:W-:Y:S02]  /*0150*/  IMAD.WIDE R20, R9, 0x8, R2.reuse ;  /* 0x0000000809147825 */ /* 0x108fe400078e0202 */
[----:B------:R-:W3:Y:S02]  /*0160*/  LDG.E.64 R18, desc[UR6][R18.64] ;  /* 0x0000000612127981 */ /* 0x000ee4000c1e1b00 */
[----:B------:R-:W-:-:S02]  /*0170*/  IMAD.WIDE R16, R17, 0x8, R2 ;  /* 0x0000000811107825 */ /* 0x000fc400078e0202 */
[----:B------:R-:W2:Y:S04]  /*0180*/  LDG.E.64 R20, desc[UR6][R20.64] ;  /* 0x0000000614147981 */ /* 0x000ea8000c1e1b00 */
[----:B------:R-:W3:Y:S01]  /*0190*/  LDG.E.64 R16, desc[UR6][R16.64] ;  /* 0x0000000610107981 */ /* 0x000ee2000c1e1b00 */
[----:B------:R-:W-:-:S04]  /*01a0*/  IMAD.WIDE R8, R15, 0x8, R2 ;  /* 0x000000080f087825 */ /* 0x000fc800078e0202 */
        /* <DEDUP_REMOVED lines=10> */
[----:B------:R-:W-:Y:S02]  /*0250*/  LOP3.LUT R19, R17, 0x7fffffff, RZ, 0xc0, !PT ;  /* 0x7fffffff11137812 */ /* 0x000fe400078ec0ff */
[----:B------:R-:W-:-:S06]  /*0260*/  MOV R18, R16 ;  /* 0x0000001000127202 */ /* 0x000fcc0000000f00 */
        /* <DEDUP_REMOVED lines=11> */
[----:B0-----:R0:W2:Y:S08]  /*0320*/  F2F.F64.F32 R20, R16 ;  /* 0x0000001000147310 */ /* 0x0010b00000201800 */
[----:B0-----:R-:W0:Y:S01]  /*0330*/  MUFU.EX2 R16, R16 ;  /* 0x0000001000107308 */ /* 0x001e220000000800 */
[----:B--2---:R-:W-:Y:S01]  /*0340*/  DFMA R20, R20, -UR4, R22 ;  /* 0x8000000414147c2b */ /* 0x004fe20008000016 */
[----:B------:R-:W-:Y:S01]  /*0350*/  UMOV UR4, 0xa4741b81 ;  /* 0xa4741b8100047882 */ /* 0x000fe20000000000 */
[----:B------:R-:W-:-:S06]  /*0360*/  UMOV UR5, 0x3e5ae904 ;  /* 0x3e5ae90400057882 */ /* 0x000fcc0000000000 */
[----:B------:R-:W-:Y:S01]  /*0370*/  DFMA R24, R20, UR4, R24 ;  /* 0x0000000414187c2b */ /* 0x000fe20008000018 */
        /* <DEDUP_REMOVED lines=23> */
[C---:B------:R-:W-:Y:S02]  /*04f0*/  DFMA R24, R20.reuse, R22, UR4 ;  /* 0x0000000414187e2b */ /* 0x040fe40008000016 */
[----:B0-----:R-:W0:Y:S06]  /*0500*/  F2F.F64.F32 R22, R16 ;  /* 0x0000001000167310 */ /* 0x001e2c0000201800 */
[----:B------:R-:W-:-:S08]  /*0510*/  DMUL R24, R20, R24 ;  /* 0x0000001814187228 */ /* 0x000fd00000000000 */
[----:B------:R-:W-:Y:S02]  /*0520*/  DFMA R24, R20, R24, R20 ;  /* 0x000000181418722b */ /* 0x000fe40000000014 */
[----:B0-----:R-:W-:-:S08]  /*0530*/  DADD R20, -R22, 1 ;  /* 0x3ff0000016147429 */ /* 0x001fd00000000100 */
[----:B------:R-:W-:-:S08]  /*0540*/  DFMA R20, -R24, R22, R20 ;  /* 0x000000161814722b */ /* 0x000fd00000000114 */
[----:B------:R-:W-:Y:S01]  /*0550*/  DADD R22, -R20, 2 ;  /* 0x4000000014167429 */ /* 0x000fe20000000100 */
[----:B------:R-:W-:-:S05]  /*0560*/  IMAD.MOV.U32 R20, RZ, RZ, RZ ;  /* 0x000000ffff147224 */ /* 0x000fca00078e00ff */
[----:B------:R-:W0:Y:S02]  /*0570*/  MUFU.RCP64H R21, R23 ;  /* 0x0000001700157308 */ /* 0x000e240000001800 */
[----:B0-----:R-:W-:-:S08]  /*0580*/  DFMA R24, -R22, R20, 1 ;  /* 0x3ff000001618742b */ /* 0x001fd00000000114 */
[----:B------:R-:W-:-:S08]  /*0590*/  DFMA R24, R24, R24, R24 ;  /* 0x000000181818722b */ /* 0x000fd00000000018 */
[----:B------:R-:W-:Y:S01]  /*05a0*/  DFMA R24, R20, R24, R20 ;  /* 0x000000181418722b */ /* 0x000fe20000000014 */
[----:B------:R-:W-:Y:S02]  /*05b0*/  MOV R20, 0x0 ;  /* 0x0000000000147802 */ /* 0x000fe40000000f00 */
[----:B------:R-:W-:-:S06]  /*05c0*/  MOV R21, 0x40000000 ;  /* 0x4000000000157802 */ /* 0x000fcc0000000f00 */
[----:B------:R-:W-:-:S10]  /*05d0*/  DFMA R24, R24, -R20, 1 ;  /* 0x3ff000001818742b */ /* 0x000fd40000000814 */
[----:B------:R-:W-:Y:S02]  /*05e0*/  FSEL R16, R25, 1.875, !P0 ;  /* 0x3ff0000019107808 */ /* 0x000fe40004000000 */
[----:B------:R-:W-:Y:S02]  /*05f0*/  FSEL R20, R24, RZ, !P0 ;  /* 0x000000ff18147208 */ /* 0x000fe40004000000 */
[----:B------:R-:W-:Y:S01]  /*0600*/  LOP3.LUT R21, R16, 0x80000000, R17, 0xb8, !PT ;  /* 0x8000000010157812 */ /* 0x000fe200078eb811 */
[----:B------:R-:W-:Y:S06]  /*0610*/  BRA `(.L_x_31) ;  /* 0x00000000008c7947 */ /* 0x000fec0003800000 */
.L_x_30:
        /* <DEDUP_REMOVED lines=35> */
.L_x_31:
[----:B------:R-:W-:Y:S05]  /*0850*/  BSYNC.RECONVERGENT B0 ;  /* 0x0000000000007941 */ /* 0x000fea0003800200 */
.L_x_29:
[----:B------:R-:W-:Y:S01]  /*0860*/  HFMA2 R19, -RZ, RZ, 2.279296875, 2 ;  /* 0x408f4000ff137431 */ /* 0x000fe200000001ff */
[----:B------:R-:W-:Y:S01]  /*0870*/  MOV R18, 0x0 ;  /* 0x0000000000127802 */ /* 0x000fe20000000f00 */
[----:B-1----:R-:W-:Y:S01]  /*0880*/  IMAD.WIDE R16, R15, 0x8, R6 ;  /* 0x000000080f107825 */ /* 0x002fe200078e0206 */
[----:B------:R-:W-:-:S04]  /*0890*/  IADD3 R15, PT, PT, R14, R15, RZ ;  /* 0x0000000f0e0f7210 */ /* 0x000fc80007ffe0ff */
[----:B------:R-:W-:Y:S01]  /*08a0*/  ISETP.GE.AND P0, PT, R15, R0, PT ;  /* 0x000000000f00720c */ /* 0x000fe20003f06270 */
[----:B------:R-:W-:Y:S01]  /*08b0*/  DFMA R20, R20, R18, -1 ;  /* 0xbff000001414742b */ /* 0x000fe20000000012 */
[----:B------:R-:W-:-:S07]  /*08c0*/  IMAD.WIDE R18, R0, 0x8, R16 ;  /* 0x0000000800127825 */ /* 0x000fce00078e0210 */
[-C--:B-----5:R-:W-:Y:S01]  /*08d0*/  DMUL R22, R8, -R20.reuse ;  /* 0x8000001408167228 */ /* 0x0a0fe20000000000 */
[----:B------:R-:W-:Y:S01]  /*08e0*/  IMAD.WIDE R8, R0, 0x8, R18 ;  /* 0x0000000800087825 */ /* 0x000fe200078e0212 */
[-C--:B------:R-:W-:Y:S02]  /*08f0*/  DMUL R10, R10, -R20.reuse ;  /* 0x800000140a0a7228 */ /* 0x080fe40000000000 */
[----:B------:R-:W-:-:S03]  /*0900*/  DMUL R12, R12, -R20 ;  /* 0x800000140c0c7228 */ /* 0x000fc60000000000 */
[----:B------:R2:W-:Y:S01]  /*0910*/  STG.E.64 desc[UR6][R16.64], R22 ;  /* 0x0000001610007986 */ /* 0x0005e2000c101b06 */
[----:B------:R-:W-:-:S03]  /*0920*/  IMAD.WIDE R20, R0, 0x8, R8 ;  /* 0x0000000800147825 */ /* 0x000fc600078e0208 */
[----:B------:R2:W-:Y:S04]  /*0930*/  STG.E.64 desc[UR6][R18.64], R10 ;  /* 0x0000000a12007986 */ /* 0x0005e8000c101b06 */
[----:B------:R2:W-:Y:S04]  /*0940*/  STG.E.64 desc[UR6][R8.64], R12 ;  /* 0x0000000c08007986 */ /* 0x0005e8000c101b06 */
[----:B------:R2:W-:Y:S01]  /*0950*/  STG.E.64 desc[UR6][R20.64], RZ ;  /* 0x000000ff14007986 */ /* 0x0005e2000c101b06 */
[----:B------:R-:W-:Y:S05]  /*0960*/  @!P0 BRA `(.L_x_32) ;  /* 0xfffffff400e08947 */ /* 0x000fea000383ffff */
[----:B------:R-:W-:Y:S05]  /*0970*/  EXIT ;  /* 0x000000000000794d */ /* 0x000fea0003800000 */
.L_x_33:
        /* <DEDUP_REMOVED lines=16> */
.L_x_53:


//--------------------- .text._Z14kernelgpuUbou2IdEvPT_S1_S1_S1_S1_S1_S1_S1_S1_S1_S0_iiiiiiii --------------------------
	.section	.text._Z14kernelgpuUbou2IdEvPT_S1_S1_S1_S1_S1_S1_S1_S1_S1_S0_iiiiiiii,"ax",@progbits
	.align	128
        .global         _Z14kernelgpuUbou2IdEvPT_S1_S1_S1_S1_S1_S1_S1_S1_S1_S0_iiiiiiii
        .type           _Z14kernelgpuUbou2IdEvPT_S1_S1_S1_S1_S1_S1_S1_S1_S1_S0_iiiiiiii,@function
        .size           _Z14kernelgpuUbou2IdEvPT_S1_S1_S1_S1_S1_S1_S1_S1_S1_S0_iiiiiiii,(.L_x_54 - _Z14kernelgpuUbou2IdEvPT_S1_S1_S1_S1_S1_S1_S1_S1_S1_S0_iiiiiiii)
        .other          _Z14kernelgpuUbou2IdEvPT_S1_S1_S1_S1_S1_S1_S1_S1_S1_S0_iiiiiiii,@"STO_CUDA_ENTRY STV_DEFAULT"
_Z14kernelgpuUbou2IdEvPT_S1_S1_S1_S1_S1_S1_S1_S1_S1_S0_iiiiiiii:
.text._Z14kernelgpuUbou2IdEvPT_S1_S1_S1_S1_S1_S1_S1_S1_S1_S0_iiiiiiii:
        /* <DEDUP_REMOVED lines=11> */
[----:B------:R-:W3:Y:S01]  /*00b0*/  LDC.64 R4, c[0x0][0x380] ;  /* 0x0000e000ff047b82 */ /* 0x000ee20000000a00 */
[----:B-1----:R-:W-:-:S07]  /*00c0*/  IMAD R8, R8, UR4, RZ ;  /* 0x0000000408087c24 */ /* 0x002fce000f8e02ff */
.L_x_34:
[----:B01----:R-:W-:-:S04]  /*00d0*/  IMAD.WIDE R6, R9, 0x8, R2 ;  /* 0x0000000809067825 */ /* 0x003fc800078e0202 */
[C---:B------:R-:W-:Y:S02]  /*00e0*/  IMAD.WIDE R10, R0.reuse, 0x8, R6 ;  /* 0x00000008000a7825 */ /* 0x040fe400078e0206 */
[----:B--2---:R-:W2:Y:S02]  /*00f0*/  LDG.E.64 R6, desc[UR6][R6.64] ;  /* 0x0000000606067981 */ /* 0x004ea4000c1e1b00 */
[C---:B------:R-:W-:Y:S02]  /*0100*/  IMAD.WIDE R12, R0.reuse, 0x8, R10 ;  /* 0x00000008000c7825 */ /* 0x040fe400078e020a */
[----:B------:R-:W4:Y:S02]  /*0110*/  LDG.E.64 R10, desc[UR6][R10.64] ;  /* 0x000000060a0a7981 */ /* 0x000f24000c1e1b00 */
[----:B------:R-:W-:Y:S02]  /*0120*/  IMAD.WIDE R14, R0, 0x8, R12 ;  /* 0x00000008000e7825 */ /* 0x000fe400078e020c */
[----:B------:R-:W5:Y:S04]  /*0130*/  LDG.E.64 R12, desc[UR6][R12.64] ;  /* 0x000000060c0c7981 */ /* 0x000f68000c1e1b00 */
[----:B------:R-:W5:Y:S01]  /*0140*/  LDG.E.64 R14, desc[UR6][R14.64] ;  /* 0x000000060e0e7981 */ /* 0x000f62000c1e1b00 */
[----:B---3--:R-:W-:-:S04]  /*0150*/  IMAD.WIDE R16, R9, 0x8, R4 ;  /* 0x0000000809107825 */ /* 0x008fc800078e0204 */
[----:B------:R-:W-:-:S04]  /*0160*/  IMAD.WIDE R18, R0, 0x8, R16 ;  /* 0x0000000800127825 */ /* 0x000fc800078e0210 */
[----:B------:R-:W-:-:S04]  /*0170*/  IMAD.WIDE R20, R0, 0x8, R18 ;  /* 0x0000000800147825 */ /* 0x000fc800078e0212 */
[----:B------:R-:W-:Y:S01]  /*0180*/  IMAD.WIDE R22, R0, 0x8, R20 ;  /* 0x0000000800167825 */ /* 0x000fe200078e0214 */
[----:B------:R-:W-:-:S04]  /*0190*/  IADD3 R9, PT, PT, R8, R9, RZ ;  /* 0x0000000908097210 */ /* 0x000fc80007ffe0ff */
[----:B------:R-:W-:Y:S01]  /*01a0*/  ISETP.GE.AND P0, PT, R9, R0, PT ;  /* 0x000000000900720c */ /* 0x000fe20003f06270 */
[----:B--2---:R1:W-:Y:S04]  /*01b0*/  STG.E.64 desc[UR6][R16.64], R6 ;  /* 0x0000000610007986 */ /* 0x0043e8000c101b06 */
[----:B----4-:R1:W-:Y:S04]  /*01c0*/  STG.E.64 desc[UR6][R18.64], R10 ;  /* 0x0000000a12007986 */ /* 0x0103e8000c101b06 */
[----:B-----5:R1:W-:Y:S04]  /*01d0*/  STG.E.64 desc[UR6][R20.64], R12 ;  /* 0x0000000c14007986 */ /* 0x0203e8000c101b06 */
[----:B------:R1:W-:Y:S01]  /*01e0*/  STG.E.64 desc[UR6][R22.64], R14 ;  /* 0x0000000e16007986 */ /* 0x0003e2000c101b06 */
[----:B------:R-:W-:Y:S05]  /*01f0*/  @!P0 BRA `(.L_x_34) ;  /* 0xfffffffc00b48947 */ /* 0x000fea000383ffff */
[----:B------:R-:W-:Y:S05]  /*0200*/  EXIT ;  /* 0x000000000000794d */ /* 0x000fea0003800000 */
.L_x_35:
        /* <DEDUP_REMOVED lines=15> */
.L_x_54:


//--------------------- .text._Z14kernelgpuUbou1IdEvPT_S1_S1_S1_S1_S1_S1_S1_S1_S1_S0_iiiiiiii --------------------------
	.section	.text._Z14kernelgpuUbou1IdEvPT_S1_S1_S1_S1_S1_S1_S1_S1_S1_S0_iiiiiiii,"ax",@progbits
	.align	128
        .global         _Z14kernelgpuUbou1IdEvPT_S1_S1_S1_S1_S1_S1_S1_S1_S1_S0_iiiiiiii
        .type           _Z14kernelgpuUbou1IdEvPT_S1_S1_S1_S1_S1_S1_S1_S1_S1_S0_iiiiiiii,@function
        .size           _Z14kernelgpuUbou1IdEvPT_S1_S1_S1_S1_S1_S1_S1_S1_S1_S0_iiiiiiii,(.L_x_45 - _Z14kernelgpuUbou1IdEvPT_S1_S1_S1_S1_S1_S1_S1_S1_S1_S0_iiiiiiii)
        .other          _Z14kernelgpuUbou1IdEvPT_S1_S1_S1_S1_S1_S1_S1_S1_S1_S0_iiiiiiii,@"STO_CUDA_ENTRY STV_DEFAULT"
_Z14kernelgpuUbou1IdEvPT_S1_S1_S1_S1_S1_S1_S1_S1_S1_S0_iiiiiiii:
.text._Z14kernelgpuUbou1IdEvPT_S1_S1_S1_S1_S1_S1_S1_S1_S1_S0_iiiiiiii:
        /* <DEDUP_REMOVED lines=14> */
.L_x_37:
[----:B------:R-:W2:Y:S02]  /*00e0*/  LDC.64 R20, c[0x0][0x3c8] ;  /* 0x0000f200ff147b82 */ /* 0x000ea40000000a00 */
[----:B--2---:R-:W2:Y:S04]  /*00f0*/  LDG.E.64 R28, desc[UR6][R20.64+0x40] ;  /* 0x00004006141c7981 */ /* 0x004ea8000c1e1b00 */
[----:B-1----:R-:W2:Y:S04]  /*0100*/  LDG.E.64 R6, desc[UR6][R20.64+0x48] ;  /* 0x0000480614067981 */ /* 0x002ea8000c1e1b00 */
[----:B------:R4:W5:Y:S01]  /*0110*/  LDG.E.64 R10, desc[UR6][R20.64+0x30] ;  /* 0x00003006140a7981 */ /* 0x000962000c1e1b00 */
[----:B---3--:R-:W-:-:S04]  /*0120*/  IMAD.WIDE R8, R3, 0x8, R16 ;  /* 0x0000000803087825 */ /* 0x008fc800078e0210 */
[----:B0-----:R-:W-:Y:S02]  /*0130*/  IMAD.WIDE R18, R2, 0x8, R8 ;  /* 0x0000000802127825 */ /* 0x001fe400078e0208 */
[----:B------:R-:W3:Y:S04]  /*0140*/  LDG.E.64 R8, desc[UR6][R8.64] ;  /* 0x0000000608087981 */ /* 0x000ee8000c1e1b00 */
[----:B------:R-:W5:Y:S01]  /*0150*/  LDG.E.64 R18, desc[UR6][R18.64] ;  /* 0x0000000612127981 */ /* 0x000f62000c1e1b00 */
[----:B----4-:R-:W-:-:S04]  /*0160*/  IMAD.WIDE R20, R3, 0x8, R14 ;  /* 0x0000000803147825 */ /* 0x010fc800078e020e */
[----:B------:R-:W-:Y:S02]  /*0170*/  IMAD.IADD R3, R4, 0x1, R3 ;  /* 0x0000000104037824 */ /* 0x000fe400078e0203 */
[----:B------:R-:W-:-:S03]  /*0180*/  IMAD.WIDE R22, R2, 0x8, R20 ;  /* 0x0000000802167825 */ /* 0x000fc600078e0214 */
[----:B------:R-:W-:Y:S01]  /*0190*/  ISETP.GE.AND P1, PT, R3, R2, PT ;  /* 0x000000020300720c */ /* 0x000fe20003f26270 */
[----:B--2---:R-:W-:Y:S01]  /*01a0*/  DMUL R28, R28, R6 ;  /* 0x000000061c1c7228 */ /* 0x004fe20000000000 */
[----:B------:R-:W-:-:S05]  /*01b0*/  IMAD.MOV.U32 R6, RZ, RZ, 0x1 ;  /* 0x00000001ff067424 */ /* 0x000fca00078e00ff */
[----:B------:R-:W0:Y:S01]  /*01c0*/  MUFU.RCP64H R7, R29 ;  /* 0x0000001d00077308 */ /* 0x000e220000001800 */
[----:B---3--:R1:W-:Y:S04]  /*01d0*/  STG.E.64 desc[UR6][R20.64], R8 ;  /* 0x0000000814007986 */ /* 0x0083e8000c101b06 */
[----:B-----5:R1:W-:Y:S01]  /*01e0*/  STG.E.64 desc[UR6][R22.64], R18 ;  /* 0x0000001216007986 */ /* 0x0203e2000c101b06 */
[----:B0-----:R-:W-:-:S08]  /*01f0*/  DFMA R12, -R28, R6, 1 ;  /* 0x3ff000001c0c742b */ /* 0x001fd00000000106 */
[----:B------:R-:W-:-:S08]  /*0200*/  DFMA R12, R12, R12, R12 ;  /* 0x0000000c0c0c722b */ /* 0x000fd0000000000c */
[----:B------:R-:W-:-:S08]  /*0210*/  DFMA R12, R6, R12, R6 ;  /* 0x0000000c060c722b */ /* 0x000fd00000000006 */
[----:B------:R-:W-:-:S08]  /*0220*/  DFMA R6, -R28, R12, 1 ;  /* 0x3ff000001c06742b */ /* 0x000fd0000000010c */
[----:B------:R-:W-:-:S08]  /*0230*/  DFMA R6, R12, R6, R12 ;  /* 0x000000060c06722b */ /* 0x000fd0000000000c */
[----:B------:R-:W-:-:S08]  /*0240*/  DMUL R12, R10, -R6 ;  /* 0x800000060a0c7228 */ /* 0x000fd00000000000 */
[--C-:B------:R-:W-:Y:S02]  /*0250*/  DFMA R24, -R28, R12, -R10.reuse ;  /* 0x0000000c1c18722b */ /* 0x100fe4000000090a */
[----:B------:R-:W-:-:S06]  /*0260*/  DADD R10, -RZ, -R10 ;  /* 0x00000000ff0a7229 */ /* 0x000fcc000000090a */
[----:B------:R-:W-:Y:S01]  /*0270*/  DFMA R6, R6, R24, R12 ;  /* 0x000000180606722b */ /* 0x000fe2000000000c */
[----:B------:R-:W-:-:S03]  /*0280*/  IMAD.WIDE R12, R2, 0x8, R22 ;  /* 0x00000008020c7825 */ /* 0x000fc600078e0216 */
[----:B------:R-:W-:Y:S02]  /*0290*/  FSETP.GEU.AND P2, PT, |R11|, 6.5827683646048100446e-37, PT ;  /* 0x036000000b00780b */ /* 0x000fe40003f4e200 */
[----:B------:R1:W-:Y:S04]  /*02a0*/  STG.E.64 desc[UR6][R12.64], RZ ;  /* 0x000000ff0c007986 */ /* 0x0003e8000c101b06 */
[----:B------:R-:W-:-:S05]  /*02b0*/  FFMA R0, RZ, R29, R7 ;  /* 0x0000001dff007223 */ /* 0x000fca0000000007 */
[----:B------:R-:W-:-:S13]  /*02c0*/  FSETP.GT.AND P0, PT, |R0|, 1.469367938527859385e-39, PT ;  /* 0x001000000000780b */ /* 0x000fda0003f04200 */
[----:B-1----:R-:W-:Y:S05]  /*02d0*/  @P0 BRA P2, `(.L_x_36) ;  /* 0x0000000000100947 */ /* 0x002fea0001000000 */
[----:B------:R-:W-:-:S07]  /*02e0*/  MOV R0, 0x300 ;  /* 0x0000030000007802 */ /* 0x000fce0000000f00 */
[----:B------:R-:W-:Y:S05]  /*02f0*/  CALL.REL.NOINC `($__internal_1_$__cuda_sm20_div_rn_f64_full) ;  /* 0x0000000000187944 */ /* 0x000fea0003c00000 */
[----:B------:R-:W-:Y:S02]  /*0300*/  IMAD.MOV.U32 R6, RZ, RZ, R20 ;  /* 0x000000ffff067224 */ /* 0x000fe400078e0014 */
[----:B------:R-:W-:-:S07]  /*0310*/  IMAD.MOV.U32 R7, RZ, RZ, R21 ;  /* 0x000000ffff077224 */ /* 0x000fce00078e0015 */
.L_x_36:
[----:B------:R-:W-:-:S05]  /*0320*/  IMAD.WIDE R12, R2, 0x8, R12 ;  /* 0x00000008020c7825 */ /* 0x000fca00078e020c */
[----:B------:R1:W-:Y:S01]  /*0330*/  STG.E.64 desc[UR6][R12.64], R6 ;  /* 0x000000060c007986 */ /* 0x0003e2000c101b06 */
[----:B------:R-:W-:Y:S05]  /*0340*/  @!P1 BRA `(.L_x_37) ;  /* 0xfffffffc00649947 */ /* 0x000fea000383ffff */
[----:B------:R-:W-:Y:S05]  /*0350*/  EXIT ;  /* 0x000000000000794d */ /* 0x000fea0003800000 */
        .weak           $__internal_1_$__cuda_sm20_div_rn_f64_full
        .type           $__internal_1_$__cuda_sm20_div_rn_f64_full,@function
        .size           $__internal_1_$__cuda_sm20_div_rn_f64_full,(.L_x_45 - $__internal_1_$__cuda_sm20_div_rn_f64_full)
$__internal_1_$__cuda_sm20_div_rn_f64_full:
[C---:B------:R-:W-:Y:S01]  /*0360*/  FSETP.GEU.AND P0, PT, |R29|.reuse, 1.469367938527859385e-39, PT ;  /* 0x001000001d00780b */ /* 0x040fe20003f0e200 */
[--C-:B------:R-:W-:Y:S01]  /*0370*/  IMAD.MOV.U32 R6, RZ, RZ, R28.reuse ;  /* 0x000000ffff067224 */ /* 0x100fe200078e001c */
[----:B------:R-:W-:Y:S01]  /*0380*/  LOP3.LUT R8, R29, 0x800fffff, RZ, 0xc0, !PT ;  /* 0x800fffff1d087812 */ /* 0x000fe200078ec0ff */
[----:B------:R-:W-:Y:S01]  /*0390*/  IMAD.MOV.U32 R7, RZ, RZ, R29 ;  /* 0x000000ffff077224 */ /* 0x000fe200078e001d */
[C---:B------:R-:W-:Y:S01]  /*03a0*/  FSETP.GEU.AND P3, PT, |R11|.reuse, 1.469367938527859385e-39, PT ;  /* 0x001000000b00780b */ /* 0x040fe20003f6e200 */
[----:B------:R-:W-:Y:S01]  /*03b0*/  IMAD.MOV.U32 R18, RZ, RZ, 0x1 ;  /* 0x00000001ff127424 */ /* 0x000fe200078e00ff */
[----:B------:R-:W-:Y:S01]  /*03c0*/  LOP3.LUT R9, R8, 0x3ff00000, RZ, 0xfc, !PT ;  /* 0x3ff0000008097812 */ /* 0x000fe200078efcff */
[----:B------:R-:W-:Y:S01]  /*03d0*/  IMAD.MOV.U32 R8, RZ, RZ, R28 ;  /* 0x000000ffff087224 */ /* 0x000fe200078e001c */
[----:B------:R-:W-:Y:S01]  /*03e0*/  LOP3.LUT R5, R11, 0x7ff00000, RZ, 0xc0, !PT ;  /* 0x7ff000000b057812 */ /* 0x000fe200078ec0ff */
[----:B------:R-:W-:Y:S01]  /*03f0*/  IMAD.MOV.U32 R26, RZ, RZ, 0x1ca00000 ;  /* 0x1ca00000ff1a7424 */ /* 0x000fe200078e00ff */
[----:B------:R-:W-:Y:S01]  /*0400*/  LOP3.LUT R28, R29, 0x7ff00000, RZ, 0xc0, !PT ;  /* 0x7ff000001d1c7812 */ /* 0x000fe200078ec0ff */
[----:B------:R-:W-:Y:S02]  /*0410*/  BSSY.RECONVERGENT B0, `(.L_x_38) ;  /* 0x000004e000007945 */ /* 0x000fe40003800200 */
[----:B------:R-:W-:Y:S01]  /*0420*/  @!P0 DMUL R8, R6, 8.98846567431157953865e+307 ;  /* 0x7fe0000006088828 */ /* 0x000fe20000000000 */
[----:B------:R-:W-:-:S03]  /*0430*/  ISETP.GE.U32.AND P2, PT, R5, R28, PT ;  /* 0x0000001c0500720c */ /* 0x000fc60003f46070 */
[----:B------:R-:W-:Y:S02]  /*0440*/  @!P3 LOP3.LUT R20, R7, 0x7ff00000, RZ, 0xc0, !PT ;  /* 0x7ff000000714b812 */ /* 0x000fe400078ec0ff */
[----:B------:R-:W0:Y:S02]  /*0450*/  MUFU.RCP64H R19, R9 ;  /* 0x0000000900137308 */ /* 0x000e240000001800 */
[----:B------:R-:W-:Y:S02]  /*0460*/  @!P3 ISETP.GE.U32.AND P4, PT, R5, R20, PT ;  /* 0x000000140500b20c */ /* 0x000fe40003f86070 */
[----:B------:R-:W-:Y:S02]  /*0470*/  @!P0 LOP3.LUT R28, R9, 0x7ff00000, RZ, 0xc0, !PT ;  /* 0x7ff00000091c8812 */ /* 0x000fe400078ec0ff */
[----:B------:R-:W-:-:S04]  /*0480*/  @!P3 SEL R21, R26, 0x63400000, !P4 ;  /* 0x634000001a15b807 */ /* 0x000fc80006000000 */
[----:B------:R-:W-:-:S04]  /*0490*/  @!P3 LOP3.LUT R24, R21, 0x80000000, R11, 0xf8, !PT ;  /* 0x800000001518b812 */ /* 0x000fc800078ef80b */
[----:B------:R-:W-:Y:S01]  /*04a0*/  @!P3 LOP3.LUT R25, R24, 0x100000, RZ, 0xfc, !PT ;  /* 0x001000001819b812 */ /* 0x000fe200078efcff */
[----:B------:R-:W-:Y:S01]  /*04b0*/  @!P3 IMAD.MOV.U32 R24, RZ, RZ, RZ ;  /* 0x000000ffff18b224 */ /* 0x000fe200078e00ff */
[----:B0-----:R-:W-:-:S08]  /*04c0*/  DFMA R22, R18, -R8, 1 ;  /* 0x3ff000001216742b */ /* 0x001fd00000000808 */
[----:B------:R-:W-:-:S08]  /*04d0*/  DFMA R22, R22, R22, R22 ;  /* 0x000000161616722b */ /* 0x000fd00000000016 */
[----:B------:R-:W-:Y:S01]  /*04e0*/  DFMA R22, R18, R22, R18 ;  /* 0x000000161216722b */ /* 0x000fe20000000012 */
[----:B------:R-:W-:Y:S01]  /*04f0*/  SEL R19, R26, 0x63400000, !P2 ;  /* 0x634000001a137807 */ /* 0x000fe20005000000 */
[----:B------:R-:W-:-:S03]  /*0500*/  IMAD.MOV.U32 R18, RZ, RZ, R10 ;  /* 0x000000ffff127224 */ /* 0x000fc600078e000a */
[----:B------:R-:W-:-:S03]  /*0510*/  LOP3.LUT R19, R19, 0x800fffff, R11, 0xf8, !PT ;  /* 0x800fffff13137812 */ /* 0x000fc600078ef80b */
[----:B------:R-:W-:-:S03]  /*0520*/  DFMA R20, R22, -R8, 1 ;  /* 0x3ff000001614742b */ /* 0x000fc60000000808 */
[----:B------:R-:W-:-:S05]  /*0530*/  @!P3 DFMA R18, R18, 2, -R24 ;  /* 0x400000001212b82b */ /* 0x000fca0000000818 */
[----:B------:R-:W-:-:S08]  /*0540*/  DFMA R20, R22, R20, R22 ;  /* 0x000000141614722b */ /* 0x000fd00000000016 */
[----:B------:R-:W-:-:S08]  /*0550*/  DMUL R22, R20, R18 ;  /* 0x0000001214167228 */ /* 0x000fd00000000000 */
[----:B------:R-:W-:-:S08]  /*0560*/  DFMA R24, R22, -R8, R18 ;  /* 0x800000081618722b */ /* 0x000fd00000000012 */
[----:B------:R-:W-:Y:S01]  /*0570*/  DFMA R24, R20, R24, R22 ;  /* 0x000000181418722b */ /* 0x000fe20000000016 */
[----:B------:R-:W-:Y:S01]  /*0580*/  IMAD.MOV.U32 R23, RZ, RZ, R5 ;  /* 0x000000ffff177224 */ /* 0x000fe200078e0005 */
[----:B------:R-:W-:-:S05]  /*0590*/  @!P3 LOP3.LUT R23, R19, 0x7ff00000, RZ, 0xc0, !PT ;  /* 0x7ff000001317b812 */ /* 0x000fca00078ec0ff */
[----:B------:R-:W-:-:S05]  /*05a0*/  VIADD R20, R23, 0xffffffff ;  /* 0xffffffff17147836 */ /* 0x000fca0000000000 */
[----:B------:R-:W-:Y:S01]  /*05b0*/  ISETP.GT.U32.AND P0, PT, R20, 0x7feffffe, PT ;  /* 0x7feffffe1400780c */ /* 0x000fe20003f04070 */
[----:B------:R-:W-:-:S05]  /*05c0*/  VIADD R20, R28, 0xffffffff ;  /* 0xffffffff1c147836 */ /* 0x000fca0000000000 */
[----:B------:R-:W-:-:S13]  /*05d0*/  ISETP.GT.U32.OR P0, PT, R20, 0x7feffffe, P0 ;  /* 0x7feffffe1400780c */ /* 0x000fda0000704470 */
[----:B------:R-:W-:Y:S05]  /*05e0*/  @P0 BRA `(.L_x_39) ;  /* 0x00000000006c0947 */ /* 0x000fea0003800000 */
[----:B------:R-:W-:-:S04]  /*05f0*/  LOP3.LUT R20, R7, 0x7ff00000, RZ, 0xc0, !PT ;  /* 0x7ff0000007147812 */ /* 0x000fc800078ec0ff */
[CC--:B------:R-:W-:Y:S02]  /*0600*/  VIADDMNMX R10, R5.reuse, -R20.reuse, 0xb9600000, !PT ;  /* 0xb9600000050a7446 */ /* 0x0c0fe40007800914 */
[----:B------:R-:W-:Y:S02]  /*0610*/  ISETP.GE.U32.AND P0, PT, R5, R20, PT ;  /* 0x000000140500720c */ /* 0x000fe40003f06070 */
[----:B------:R-:W-:Y:S01]  /*0620*/  VIMNMX R5, PT, PT, R10, 0x46a00000, PT ;  /* 0x46a000000a057848 */ /* 0x000fe20003fe0100 */
[----:B------:R-:W-:Y:S01]  /*0630*/  IMAD.MOV.U32 R10, RZ, RZ, RZ ;  /* 0x000000ffff0a7224 */ /* 0x000fe200078e00ff */
[----:B------:R-:W-:-:S05]  /*0640*/  SEL R26, R26, 0x63400000, !P0 ;  /* 0x634000001a1a7807 */ /* 0x000fca0004000000 */
[----:B------:R-:W-:-:S04]  /*0650*/  IMAD.IADD R5, R5, 0x1, -R26 ;  /* 0x0000000105057824 */ /* 0x000fc800078e0a1a */
[----:B------:R-:W-:-:S06]  /*0660*/  VIADD R11, R5, 0x7fe00000 ;  /* 0x7fe00000050b7836 */ /* 0x000fcc0000000000 */
[----:B------:R-:W-:-:S10]  /*0670*/  DMUL R20, R24, R10 ;  /* 0x0000000a18147228 */ /* 0x000fd40000000000 */
[----:B------:R-:W-:-:S13]  /*0680*/  FSETP.GTU.AND P0, PT, |R21|, 1.469367938527859385e-39, PT ;  /* 0x001000001500780b */ /* 0x000fda0003f0c200 */
[----:B------:R-:W-:Y:S05]  /*0690*/  @P0 BRA `(.L_x_40) ;  /* 0x0000000000940947 */ /* 0x000fea0003800000 */
[----:B------:R-:W-:Y:S01]  /*06a0*/  DFMA R8, R24, -R8, R18 ;  /* 0x800000081808722b */ /* 0x000fe20000000012 */
[----:B------:R-:W-:-:S09]  /*06b0*/  IMAD.MOV.U32 R10, RZ, RZ, RZ ;  /* 0x000000ffff0a7224 */ /* 0x000fd200078e00ff */
[C---:B------:R-:W-:Y:S02]  /*06c0*/  FSETP.NEU.AND P0, PT, R9.reuse, RZ, PT ;  /* 0x000000ff0900720b */ /* 0x040fe40003f0d000 */
[----:B------:R-:W-:-:S04]  /*06d0*/  LOP3.LUT R19, R9, 0x80000000, R7, 0x48, !PT ;  /* 0x8000000009137812 */ /* 0x000fc800078e4807 */
[----:B------:R-:W-:-:S07]  /*06e0*/  LOP3.LUT R11, R19, R11, RZ, 0xfc, !PT ;  /* 0x0000000b130b7212 */ /* 0x000fce00078efcff */
[----:B------:R-:W-:Y:S05]  /*06f0*/  @!P0 BRA `(.L_x_40) ;  /* 0x00000000007c8947 */ /* 0x000fea0003800000 */
[----:B------:R-:W-:Y:S01]  /*0700*/  IMAD.MOV R7, RZ, RZ, -R5 ;  /* 0x000000ffff077224 */ /* 0x000fe200078e0a05 */
[----:B------:R-:W-:Y:S01]  /*0710*/  DMUL.RP R10, R24, R10 ;  /* 0x0000000a180a7228 */ /* 0x000fe20000008000 */
[----:B------:R-:W-:Y:S01]  /*0720*/  IMAD.MOV.U32 R6, RZ, RZ, RZ ;  /* 0x000000ffff067224 */ /* 0x000fe200078e00ff */
[----:B------:R-:W-:-:S05]  /*0730*/  IADD3 R5, PT, PT, -R5, -0x43300000, RZ ;  /* 0xbcd0000005057810 */ /* 0x000fca0007ffe1ff */
[----:B------:R-:W-:-:S03]  /*0740*/  DFMA R6, R20, -R6, R24 ;  /* 0x800000061406722b */ /* 0x000fc60000000018 */
[----:B------:R-:W-:-:S07]  /*0750*/  LOP3.LUT R19, R11, R19, RZ, 0x3c, !PT ;  /* 0x000000130b137212 */ /* 0x000fce00078e3cff */
[----:B------:R-:W-:-:S04]  /*0760*/  FSETP.NEU.AND P0, PT, |R7|, R5, PT ;  /* 0x000000050700720b */ /* 0x000fc80003f0d200 */
[----:B------:R-:W-:Y:S02]  /*0770*/  FSEL R20, R10, R20, !P0 ;  /* 0x000000140a147208 */ /* 0x000fe40004000000 */
[----:B------:R-:W-:Y:S01]  /*0780*/  FSEL R21, R19, R21, !P0 ;  /* 0x0000001513157208 */ /* 0x000fe20004000000 */
[----:B------:R-:W-:Y:S06]  /*0790*/  BRA `(.L_x_40) ;  /* 0x0000000000547947 */ /* 0x000fec0003800000 */
.L_x_39:
[----:B------:R-:W-:-:S14]  /*07a0*/  DSETP.NAN.AND P0, PT, R10, R10, PT ;  /* 0x0000000a0a00722a */ /* 0x000fdc0003f08000 */
[----:B------:R-:W-:Y:S05]  /*07b0*/  @P0 BRA `(.L_x_41) ;  /* 0x0000000000440947 */ /* 0x000fea0003800000 */
[----:B------:R-:W-:-:S14]  /*07c0*/  DSETP.NAN.AND P0, PT, R6, R6, PT ;  /* 0x000000060600722a */ /* 0x000fdc0003f08000 */
[----:B------:R-:W-:Y:S05]  /*07d0*/  @P0 BRA `(.L_x_42) ;  /* 0x0000000000300947 */ /* 0x000fea0003800000 */
[----:B------:R-:W-:Y:S01]  /*07e0*/  ISETP.NE.AND P0, PT, R23, R28, PT ;  /* 0x0000001c1700720c */ /* 0x000fe20003f05270 */
[----:B------:R-:W-:Y:S02]  /*07f0*/  IMAD.MOV.U32 R20, RZ, RZ, 0x0 ;  /* 0x00000000ff147424 */ /* 0x000fe400078e00ff */
[----:B------:R-:W-:-:S10]  /*0800*/  IMAD.MOV.U32 R21, RZ, RZ, -0x80000 ;  /* 0xfff80000ff157424 */ /* 0x000fd400078e00ff */
[----:B------:R-:W-:Y:S05]  /*0810*/  @!P0 BRA `(.L_x_40) ;  /* 0x0000000000348947 */ /* 0x000fea0003800000 */
[----:B------:R-:W-:Y:S02]  /*0820*/  ISETP.NE.AND P0, PT, R23, 0x7ff00000, PT ;  /* 0x7ff000001700780c */ /* 0x000fe40003f05270 */
[----:B------:R-:W-:Y:S02]  /*0830*/  LOP3.LUT R21, R11, 0x80000000, R7, 0x48, !PT ;  /* 0x800000000b157812 */ /* 0x000fe400078e4807 */
[----:B------:R-:W-:-:S13]  /*0840*/  ISETP.EQ.OR P0, PT, R28, RZ, !P0 ;  /* 0x000000ff1c00720c */ /* 0x000fda0004702670 */
[----:B------:R-:W-:Y:S01]  /*0850*/  @P0 LOP3.LUT R5, R21, 0x7ff00000, RZ, 0xfc, !PT ;  /* 0x7ff0000015050812 */ /* 0x000fe200078efcff */
[----:B------:R-:W-:Y:S02]  /*0860*/  @!P0 IMAD.MOV.U32 R20, RZ, RZ, RZ ;  /* 0x000000ffff148224 */ /* 0x000fe400078e00ff */
[----:B------:R-:W-:Y:S02]  /*0870*/  @P0 IMAD.MOV.U32 R20, RZ, RZ, RZ ;  /* 0x000000ffff140224 */ /* 0x000fe400078e00ff */
[----:B------:R-:W-:Y:S01]  /*0880*/  @P0 IMAD.MOV.U32 R21, RZ, RZ, R5 ;  /* 0x000000ffff150224 */ /* 0x000fe200078e0005 */
[----:B------:R-:W-:Y:S06]  /*0890*/  BRA `(.L_x_40) ;  /* 0x0000000000147947 */ /* 0x000fec0003800000 */
.L_x_42:
[----:B------:R-:W-:Y:S01]  /*08a0*/  LOP3.LUT R21, R7, 0x80000, RZ, 0xfc, !PT ;  /* 0x0008000007157812 */ /* 0x000fe200078efcff */
[----:B------:R-:W-:Y:S01]  /*08b0*/  IMAD.MOV.U32 R20, RZ, RZ, R6 ;  /* 0x000000ffff147224 */ /* 0x000fe200078e0006 */
[----:B------:R-:W-:Y:S06]  /*08c0*/  BRA `(.L_x_40) ;  /* 0x0000000000087947 */ /* 0x000fec0003800000 */
.L_x_41:
[----:B------:R-:W-:Y:S01]  /*08d0*/  LOP3.LUT R21, R11, 0x80000, RZ, 0xfc, !PT ;  /* 0x000800000b157812 */ /* 0x000fe200078efcff */
[----:B------:R-:W-:-:S07]  /*08e0*/  IMAD.MOV.U32 R20, RZ, RZ, R10 ;  /* 0x000000ffff147224 */ /* 0x000fce00078e000a */
.L_x_40:
[----:B------:R-:W-:Y:S05]  /*08f0*/  BSYNC.RECONVERGENT B0 ;  /* 0x0000000000007941 */ /* 0x000fea0003800200 */
.L_x_38:
[----:B------:R-:W-:Y:S02]  /*0900*/  IMAD.MOV.U32 R6, RZ, RZ, R0 ;  /* 0x000000ffff067224 */ /* 0x000fe400078e0000 */
[----:B------:R-:W-:-:S04]  /*0910*/  IMAD.MOV.U32 R7, RZ, RZ, 0x0 ;  /* 0x00000000ff077424 */ /* 0x000fc800078e00ff */
[----:B------:R-:W-:Y:S05]  /*0920*/  RET.REL.NODEC R6 `(_Z14kernelgpuUbou1IdEvPT_S1_S1_S1_S1_S1_S1_S1_S1_S1_S0_iiiiiiii) ;  /* 0xfffffff406b47950 */ /* 0x000fea0003c3ffff */
.L_x_43:
        /* <DEDUP_REMOVED lines=13> */
.L_x_45:


//--------------------- .nv.shared.reserved.0     --------------------------
	.section	.nv.shared.reserved.0,"aw",@nobits
	.weak		__nv_reservedSMEM_offset_0_alias
	.size		__nv_reservedSMEM_offset_0_alias, 0, 64
	.other		__nv_reservedSMEM_offset_0_alias,@"STO_CUDA_RESERVED_SHARED STV_DEFAULT"
__nv_reservedSMEM_offset_0_alias:
	.zero		0
	.zero		64


//--------------------- .nv.constant0._Z14kernelgpuUbou5IfEvPT_S1_S1_S1_S1_S1_S1_S1_S1_S1_S0_iiiiiiii --------------------------
	.section	.nv.constant0._Z14kernelgpuUbou5IfEvPT_S1_S1_S1_S1_S1_S1_S1_S1_S1_S0_iiiiiiii,"a",@progbits
	.sectionflags	@""
	.align	4
.nv.constant0._Z14kernelgpuUbou5IfEvPT_S1_S1_S1_S1_S1_S1_S1_S1_S1_S0_iiiiiiii:
	.zero		1012


//--------------------- .nv.constant0._Z14kernelgpuUbou4IfEvPT_S1_S1_S1_S1_S1_S1_S1_S1_S1_S0_iiiiiiii --------------------------
	.section	.nv.constant0._Z14kernelgpuUbou4IfEvPT_S1_S1_S1_S1_S1_S1_S1_S1_S1_S0_iiiiiiii,"a",@progbits
	.sectionflags	@""
	.align	4
.nv.constant0._Z14kernelgpuUbou4IfEvPT_S1_S1_S1_S1_S1_S1_S1_S1_S1_S0_iiiiiiii:
	.zero		1012


//--------------------- .nv.constant0._Z14kernelgpuUbou3IfEvPT_S1_S1_S1_S1_S1_S1_S1_S1_S1_S0_iiiiiiii --------------------------
	.section	.nv.constant0._Z14kernelgpuUbou3IfEvPT_S1_S1_S1_S1_S1_S1_S1_S1_S1_S0_iiiiiiii,"a",@progbits
	.sectionflags	@""
	.align	4
.nv.constant0._Z14kernelgpuUbou3IfEvPT_S1_S1_S1_S1_S1_S1_S1_S1_S1_S0_iiiiiiii:
	.zero		1012


//--------------------- .nv.constant0._Z14kernelgpuUbou2IfEvPT_S1_S1_S1_S1_S1_S1_S1_S1_S1_S0_iiiiiiii --------------------------
	.section	.nv.constant0._Z14kernelgpuUbou2IfEvPT_S1_S1_S1_S1_S1_S1_S1_S1_S1_S0_iiiiiiii,"a",@progbits
	.sectionflags	@""
	.align	4
.nv.constant0._Z14kernelgpuUbou2IfEvPT_S1_S1_S1_S1_S1_S1_S1_S1_S1_S0_iiiiiiii:
	.zero		1012


//--------------------- .nv.constant0._Z14kernelgpuUbou1IfEvPT_S1_S1_S1_S1_S1_S1_S1_S1_S1_S0_iiiiiiii --------------------------
	.section	.nv.constant0._Z14kernelgpuUbou1IfEvPT_S1_S1_S1_S1_S1_S1_S1_S1_S1_S0_iiiiiiii,"a",@progbits
	.sectionflags	@""
	.align	4
.nv.constant0._Z14kernelgpuUbou1IfEvPT_S1_S1_S1_S1_S1_S1_S1_S1_S1_S0_iiiiiiii:
	.zero		1012


//--------------------- .nv.constant0._Z14kernelgpuUbou5IdEvPT_S1_S1_S1_S1_S1_S1_S1_S1_S1_S0_iiiiiiii --------------------------
	.section	.nv.constant0._Z14kernelgpuUbou5IdEvPT_S1_S1_S1_S1_S1_S1_S1_S1_S1_S0_iiiiiiii,"a",@progbits
	.sectionflags	@""
	.align	4
.nv.constant0._Z14kernelgpuUbou5IdEvPT_S1_S1_S1_S1_S1_S1_S1_S1_S1_S0_iiiiiiii:
	.zero		1016


//--------------------- .nv.constant0._Z14kernelgpuUbou4IdEvPT_S1_S1_S1_S1_S1_S1_S1_S1_S1_S0_iiiiiiii --------------------------
	.section	.nv.constant0._Z14kernelgpuUbou4IdEvPT_S1_S1_S1_S1_S1_S1_S1_S1_S1_S0_iiiiiiii,"a",@progbits
	.sectionflags	@""
	.align	4
.nv.constant0._Z14kernelgpuUbou4IdEvPT_S1_S1_S1_S1_S1_S1_S1_S1_S1_S0_iiiiiiii:
	.zero		1016


//--------------------- .nv.constant0._Z14kernelgpuUbou3IdEvPT_S1_S1_S1_S1_S1_S1_S1_S1_S1_S0_iiiiiiii --------------------------
	.section	.nv.constant0._Z14kernelgpuUbou3IdEvPT_S1_S1_S1_S1_S1_S1_S1_S1_S1_S0_iiiiiiii,"a",@progbits
	.sectionflags	@""
	.align	4
.nv.constant0._Z14kernelgpuUbou3IdEvPT_S1_S1_S1_S1_S1_S1_S1_S1_S1_S0_iiiiiiii:
	.zero		1016


//--------------------- .nv.constant0._Z14kernelgpuUbou2IdEvPT_S1_S1_S1_S1_S1_S1_S1_S1_S1_S0_iiiiiiii --------------------------
	.section	.nv.constant0._Z14kernelgpuUbou2IdEvPT_S1_S1_S1_S1_S1_S1_S1_S1_S1_S0_iiiiiiii,"a",@progbits
	.sectionflags	@""
	.align	4
.nv.constant0._Z14kernelgpuUbou2IdEvPT_S1_S1_S1_S1_S1_S1_S1_S1_S1_S0_iiiiiiii:
	.zero		1016


//--------------------- .nv.constant0._Z14kernelgpuUbou1IdEvPT_S1_S1_S1_S1_S1_S1_S1_S1_S1_S0_iiiiiiii --------------------------
	.section	.nv.constant0._Z14kernelgpuUbou1IdEvPT_S1_S1_S1_S1_S1_S1_S1_S1_S1_S0_iiiiiiii,"a",@progbits
	.sectionflags	@""
	.align	4
.nv.constant0._Z14kernelgpuUbou1IdEvPT_S1_S1_S1_S1_S1_S1_S1_S1_S1_S0_iiiiiiii:
	.zero		1016


//--------------------- SYMBOLS --------------------------

	.type		.nv.reservedSmem.offset0,@object
	.size		.nv.reservedSmem.offset0,0x4
